//
// Generated by NVIDIA NVVM Compiler
//
// Compiler Build ID: CL-36424714
// Cuda compilation tools, release 13.0, V13.0.88
// Based on NVVM 20.0.0
//

.version 9.0
.target sm_100
.address_size 64

	// .globl	_Z14boundaryKernelPdS_

.visible .entry _Z14boundaryKernelPdS_(
	.param .u64 .ptr .align 1 _Z14boundaryKernelPdS__param_0,
	.param .u64 .ptr .align 1 _Z14boundaryKernelPdS__param_1
)
{
	.reg .pred 	%p<7>;
	.reg .b32 	%r<30>;
	.reg .b64 	%rd<20>;
	.reg .b64 	%fd<51>;

	ld.param.u64 	%rd5, [_Z14boundaryKernelPdS__param_0];
	ld.param.u64 	%rd6, [_Z14boundaryKernelPdS__param_1];
	cvta.to.global.u64 	%rd1, %rd6;
	cvta.to.global.u64 	%rd2, %rd5;
	mov.u32 	%r12, %tid.x;
	mov.u32 	%r13, %ctaid.x;
	mov.u32 	%r14, %ntid.x;
	mad.lo.s32 	%r28, %r13, %r14, %r12;
	mov.u32 	%r15, %nctaid.x;
	mul.lo.s32 	%r2, %r14, %r15;
	setp.gt.s32 	%p1, %r28, 359;
	@%p1 bra 	$L__BB0_7;
	add.s32 	%r16, %r28, %r2;
	max.s32 	%r17, %r16, 360;
	setp.lt.s32 	%p2, %r16, 360;
	selp.u32 	%r18, 1, 0, %p2;
	add.s32 	%r19, %r16, %r18;
	sub.s32 	%r20, %r17, %r19;
	div.u32 	%r21, %r20, %r2;
	add.s32 	%r3, %r21, %r18;
	and.b32  	%r22, %r3, 3;
	setp.eq.s32 	%p3, %r22, 3;
	@%p3 bra 	$L__BB0_4;
	add.s64 	%rd3, %rd2, 244800;
	add.s64 	%rd4, %rd1, 244800;
	add.s32 	%r23, %r3, 1;
	and.b32  	%r24, %r23, 3;
	neg.s32 	%r26, %r24;
$L__BB0_3:
	.pragma "nounroll";
	mul.wide.s32 	%rd7, %r28, 8;
	add.s64 	%rd8, %rd3, %rd7;
	add.s64 	%rd9, %rd4, %rd7;
	ld.global.f64 	%fd1, [%rd8+2880];
	mul.f64 	%fd2, %fd1, 0d4010000000000000;
	ld.global.f64 	%fd3, [%rd8];
	sub.f64 	%fd4, %fd2, %fd3;
	div.rn.f64 	%fd5, %fd4, 0d4008000000000000;
	st.global.f64 	[%rd8+5760], %fd5;
	ld.global.f64 	%fd6, [%rd9+2880];
	mul.f64 	%fd7, %fd6, 0d4010000000000000;
	ld.global.f64 	%fd8, [%rd9];
	sub.f64 	%fd9, %fd7, %fd8;
	div.rn.f64 	%fd10, %fd9, 0d4008000000000000;
	st.global.f64 	[%rd9+5760], %fd10;
	add.s32 	%r28, %r28, %r2;
	add.s32 	%r26, %r26, 1;
	setp.ne.s32 	%p4, %r26, 0;
	@%p4 bra 	$L__BB0_3;
$L__BB0_4:
	setp.lt.u32 	%p5, %r3, 3;
	@%p5 bra 	$L__BB0_7;
	mul.wide.s32 	%rd13, %r2, 8;
	shl.b32 	%r25, %r2, 2;
$L__BB0_6:
	mul.wide.s32 	%rd10, %r28, 8;
	add.s64 	%rd11, %rd2, %rd10;
	ld.global.f64 	%fd11, [%rd11+247680];
	mul.f64 	%fd12, %fd11, 0d4010000000000000;
	ld.global.f64 	%fd13, [%rd11+244800];
	sub.f64 	%fd14, %fd12, %fd13;
	div.rn.f64 	%fd15, %fd14, 0d4008000000000000;
	st.global.f64 	[%rd11+250560], %fd15;
	add.s64 	%rd12, %rd1, %rd10;
	ld.global.f64 	%fd16, [%rd12+247680];
	mul.f64 	%fd17, %fd16, 0d4010000000000000;
	ld.global.f64 	%fd18, [%rd12+244800];
	sub.f64 	%fd19, %fd17, %fd18;
	div.rn.f64 	%fd20, %fd19, 0d4008000000000000;
	st.global.f64 	[%rd12+250560], %fd20;
	add.s64 	%rd14, %rd11, %rd13;
	ld.global.f64 	%fd21, [%rd14+247680];
	mul.f64 	%fd22, %fd21, 0d4010000000000000;
	ld.global.f64 	%fd23, [%rd14+244800];
	sub.f64 	%fd24, %fd22, %fd23;
	div.rn.f64 	%fd25, %fd24, 0d4008000000000000;
	st.global.f64 	[%rd14+250560], %fd25;
	add.s64 	%rd15, %rd12, %rd13;
	ld.global.f64 	%fd26, [%rd15+247680];
	mul.f64 	%fd27, %fd26, 0d4010000000000000;
	ld.global.f64 	%fd28, [%rd15+244800];
	sub.f64 	%fd29, %fd27, %fd28;
	div.rn.f64 	%fd30, %fd29, 0d4008000000000000;
	st.global.f64 	[%rd15+250560], %fd30;
	add.s64 	%rd16, %rd14, %rd13;
	ld.global.f64 	%fd31, [%rd16+247680];
	mul.f64 	%fd32, %fd31, 0d4010000000000000;
	ld.global.f64 	%fd33, [%rd16+244800];
	sub.f64 	%fd34, %fd32, %fd33;
	div.rn.f64 	%fd35, %fd34, 0d4008000000000000;
	st.global.f64 	[%rd16+250560], %fd35;
	add.s64 	%rd17, %rd15, %rd13;
	ld.global.f64 	%fd36, [%rd17+247680];
	mul.f64 	%fd37, %fd36, 0d4010000000000000;
	ld.global.f64 	%fd38, [%rd17+244800];
	sub.f64 	%fd39, %fd37, %fd38;
	div.rn.f64 	%fd40, %fd39, 0d4008000000000000;
	st.global.f64 	[%rd17+250560], %fd40;
	add.s64 	%rd18, %rd16, %rd13;
	ld.global.f64 	%fd41, [%rd18+247680];
	mul.f64 	%fd42, %fd41, 0d4010000000000000;
	ld.global.f64 	%fd43, [%rd18+244800];
	sub.f64 	%fd44, %fd42, %fd43;
	div.rn.f64 	%fd45, %fd44, 0d4008000000000000;
	st.global.f64 	[%rd18+250560], %fd45;
	add.s64 	%rd19, %rd17, %rd13;
	ld.global.f64 	%fd46, [%rd19+247680];
	mul.f64 	%fd47, %fd46, 0d4010000000000000;
	ld.global.f64 	%fd48, [%rd19+244800];
	sub.f64 	%fd49, %fd47, %fd48;
	div.rn.f64 	%fd50, %fd49, 0d4008000000000000;
	st.global.f64 	[%rd19+250560], %fd50;
	add.s32 	%r28, %r25, %r28;
	setp.lt.s32 	%p6, %r28, 360;
	@%p6 bra 	$L__BB0_6;
$L__BB0_7:
	ret;

}
	// .globl	_Z10calcKernelPdS_S_S_
.visible .entry _Z10calcKernelPdS_S_S_(
	.param .u64 .ptr .align 1 _Z10calcKernelPdS_S_S__param_0,
	.param .u64 .ptr .align 1 _Z10calcKernelPdS_S_S__param_1,
	.param .u64 .ptr .align 1 _Z10calcKernelPdS_S_S__param_2,
	.param .u64 .ptr .align 1 _Z10calcKernelPdS_S_S__param_3
)
{
	.reg .pred 	%p<23>;
	.reg .b32 	%r<90>;
	.reg .b64 	%rd<75>;
	.reg .b64 	%fd<249>;

	ld.param.u64 	%rd13, [_Z10calcKernelPdS_S_S__param_0];
	ld.param.u64 	%rd14, [_Z10calcKernelPdS_S_S__param_1];
	ld.param.u64 	%rd15, [_Z10calcKernelPdS_S_S__param_2];
	ld.param.u64 	%rd16, [_Z10calcKernelPdS_S_S__param_3];
	cvta.to.global.u64 	%rd1, %rd14;
	cvta.to.global.u64 	%rd2, %rd13;
	cvta.to.global.u64 	%rd3, %rd16;
	cvta.to.global.u64 	%rd4, %rd15;
	mov.u32 	%r45, %tid.x;
	mov.u32 	%r46, %ctaid.x;
	mov.u32 	%r1, %ntid.x;
	mad.lo.s32 	%r78, %r46, %r1, %r45;
	mov.u32 	%r47, %tid.y;
	mov.u32 	%r48, %ctaid.y;
	mov.u32 	%r49, %ntid.y;
	mad.lo.s32 	%r3, %r48, %r49, %r47;
	mov.u32 	%r50, %nctaid.y;
	mul.lo.s32 	%r4, %r49, %r50;
	setp.gt.s32 	%p1, %r78, 126;
	@%p1 bra 	$L__BB1_31;
	mul.wide.u32 	%rd5, %r4, 8;
	add.s64 	%rd6, %rd3, -118080;
	add.s64 	%rd7, %rd2, -115200;
	mov.u32 	%r51, %nctaid.x;
	mul.lo.s32 	%r5, %r1, %r51;
$L__BB1_2:
	setp.gt.s32 	%p2, %r78, 31;
	@%p2 bra 	$L__BB1_9;
	setp.gt.u32 	%p15, %r3, 89;
	@%p15 bra 	$L__BB1_30;
	mul.lo.s32 	%r7, %r78, 90;
	add.s32 	%r8, %r7, 89;
	mul.lo.s32 	%r66, %r78, 360;
	add.s32 	%r67, %r66, -360;
	shr.s32 	%r9, %r67, 2;
	add.s32 	%r68, %r66, 360;
	shr.s32 	%r10, %r68, 2;
	cvt.rn.f64.s32 	%fd176, %r78;
	mul.f64 	%fd1, %fd176, 0d3FB999999999999A;
	mov.f64 	%fd177, 0d0000000000000000;
	copysign.f64 	%fd178, %fd176, %fd177;
	mul.f64 	%fd2, %fd178, %fd176;
	add.f64 	%fd3, %fd176, %fd176;
	mov.u32 	%r79, %r3;
$L__BB1_5:
	setp.ne.s32 	%p16, %r78, 31;
	setp.eq.s32 	%p17, %r78, 0;
	add.s32 	%r12, %r79, %r7;
	mul.wide.s32 	%rd53, %r12, 8;
	add.s64 	%rd54, %rd4, %rd53;
	ld.global.f64 	%fd4, [%rd54];
	add.s64 	%rd55, %rd3, %rd53;
	ld.global.f64 	%fd5, [%rd55];
	setp.eq.s32 	%p18, %r79, 0;
	add.s32 	%r69, %r12, -1;
	selp.b32 	%r70, %r8, %r69, %p18;
	setp.eq.s32 	%p19, %r79, 89;
	add.s32 	%r71, %r12, 1;
	selp.b32 	%r72, %r7, %r71, %p19;
	mul.wide.s32 	%rd56, %r72, 8;
	add.s64 	%rd57, %rd4, %rd56;
	ld.global.f64 	%fd6, [%rd57];
	add.s64 	%rd58, %rd3, %rd56;
	ld.global.f64 	%fd7, [%rd58];
	mul.wide.s32 	%rd59, %r70, 8;
	add.s64 	%rd60, %rd4, %rd59;
	ld.global.f64 	%fd8, [%rd60];
	add.s64 	%rd61, %rd3, %rd59;
	ld.global.f64 	%fd9, [%rd61];
	setp.lt.u32 	%p20, %r79, 45;
	selp.b32 	%r73, 45, -45, %p20;
	selp.b32 	%r74, %r73, %r9, %p17;
	add.s32 	%r75, %r79, %r74;
	mul.wide.s32 	%rd62, %r75, 8;
	add.s64 	%rd63, %rd4, %rd62;
	ld.global.f64 	%fd10, [%rd63];
	add.s64 	%rd64, %rd3, %rd62;
	ld.global.f64 	%fd11, [%rd64];
	@%p16 bra 	$L__BB1_7;
	shl.b32 	%r77, %r79, 1;
	mul.wide.u32 	%rd68, %r77, 8;
	add.s64 	%rd69, %rd4, %rd68;
	ld.global.f64 	%fd179, [%rd69+23040];
	ld.global.f64 	%fd180, [%rd69+23048];
	add.f64 	%fd181, %fd179, %fd180;
	mul.f64 	%fd239, %fd181, 0d3FE0000000000000;
	add.s64 	%rd70, %rd3, %rd68;
	ld.global.f64 	%fd182, [%rd70+23040];
	ld.global.f64 	%fd183, [%rd70+23048];
	add.f64 	%fd184, %fd182, %fd183;
	mul.f64 	%fd240, %fd184, 0d3FE0000000000000;
	bra.uni 	$L__BB1_8;
$L__BB1_7:
	add.s32 	%r76, %r79, %r10;
	mul.wide.s32 	%rd65, %r76, 8;
	add.s64 	%rd66, %rd4, %rd65;
	ld.global.f64 	%fd239, [%rd66];
	add.s64 	%rd67, %rd3, %rd65;
	ld.global.f64 	%fd240, [%rd67];
$L__BB1_8:
	add.f64 	%fd185, %fd4, %fd6;
	mul.f64 	%fd186, %fd185, 0d3FE0000000000000;
	add.f64 	%fd187, %fd4, %fd8;
	mul.f64 	%fd188, %fd187, 0d3FE0000000000000;
	sub.f64 	%fd189, %fd239, %fd10;
	div.rn.f64 	%fd190, %fd189, %fd1;
	add.f64 	%fd191, %fd4, %fd4;
	sub.f64 	%fd192, %fd239, %fd191;
	add.f64 	%fd193, %fd10, %fd192;
	div.rn.f64 	%fd194, %fd193, 0d3F647AE147AE147B;
	add.f64 	%fd195, %fd190, %fd194;
	sub.f64 	%fd196, %fd6, %fd191;
	add.f64 	%fd197, %fd196, %fd8;
	div.rn.f64 	%fd198, %fd197, %fd2;
	add.f64 	%fd199, %fd198, %fd195;
	sub.f64 	%fd200, %fd240, %fd11;
	mul.f64 	%fd201, %fd4, %fd200;
	div.rn.f64 	%fd202, %fd201, %fd3;
	mul.f64 	%fd203, %fd189, %fd200;
	div.rn.f64 	%fd204, %fd203, 0d3FC999999999999A;
	add.f64 	%fd205, %fd202, %fd204;
	add.f64 	%fd206, %fd5, %fd5;
	sub.f64 	%fd207, %fd240, %fd206;
	add.f64 	%fd208, %fd11, %fd207;
	mul.f64 	%fd209, %fd4, %fd208;
	div.rn.f64 	%fd210, %fd209, 0d3FA999999999999A;
	add.f64 	%fd211, %fd205, %fd210;
	div.rn.f64 	%fd212, %fd211, 0d3FA999999999999A;
	sub.f64 	%fd213, %fd7, %fd5;
	mul.f64 	%fd214, %fd186, %fd213;
	sub.f64 	%fd215, %fd5, %fd9;
	mul.f64 	%fd216, %fd188, %fd215;
	sub.f64 	%fd217, %fd214, %fd216;
	div.rn.f64 	%fd218, %fd217, %fd2;
	div.rn.f64 	%fd219, %fd218, 0d3F647AE147AE147B;
	add.f64 	%fd220, %fd219, %fd212;
	mul.f64 	%fd221, %fd220, 0dC02099999999999A;
	fma.rn.f64 	%fd222, %fd199, 0d3FB999999999999A, %fd221;
	mov.f64 	%fd223, 0d3FF0000000000000;
	sub.f64 	%fd224, %fd223, %fd4;
	fma.rn.f64 	%fd225, %fd4, %fd224, %fd222;
	fma.rn.f64 	%fd226, %fd225, 0d3F0A36E2EB1C432D, %fd4;
	mul.wide.s32 	%rd71, %r12, 8;
	add.s64 	%rd72, %rd2, %rd71;
	st.global.f64 	[%rd72], %fd226;
	div.rn.f64 	%fd227, %fd200, %fd1;
	div.rn.f64 	%fd228, %fd208, 0d3F647AE147AE147B;
	add.f64 	%fd229, %fd227, %fd228;
	sub.f64 	%fd230, %fd7, %fd206;
	add.f64 	%fd231, %fd230, %fd9;
	div.rn.f64 	%fd232, %fd231, %fd2;
	add.f64 	%fd233, %fd232, %fd229;
	fma.rn.f64 	%fd234, %fd4, 0d3FE75C28F5C28F5C, 0d3FF0000000000000;
	div.rn.f64 	%fd235, %fd4, %fd234;
	add.f64 	%fd236, %fd235, %fd233;
	sub.f64 	%fd237, %fd236, %fd5;
	fma.rn.f64 	%fd238, %fd237, 0d3F0A36E2EB1C432D, %fd4;
	add.s64 	%rd73, %rd1, %rd71;
	st.global.f64 	[%rd73], %fd238;
	add.s32 	%r79, %r79, %r4;
	setp.lt.u32 	%p21, %r79, 90;
	@%p21 bra 	$L__BB1_5;
	bra.uni 	$L__BB1_30;
$L__BB1_9:
	setp.lt.u32 	%p3, %r78, 64;
	@%p3 bra 	$L__BB1_17;
	setp.gt.u32 	%p4, %r3, 359;
	@%p4 bra 	$L__BB1_30;
	sub.s32 	%r85, 179, %r3;
	add.s32 	%r84, %r3, -14401;
	mul.lo.s32 	%r52, %r78, 360;
	add.s32 	%r16, %r52, -14400;
	add.s32 	%r17, %r52, -14041;
	cvt.rn.f64.u32 	%fd54, %r78;
	mul.f64 	%fd18, %fd54, 0d3FB999999999999A;
	shl.b32 	%r53, %r78, 1;
	cvt.rn.f64.u32 	%fd19, %r53;
	add.s32 	%r86, %r3, %r52;
	mul.wide.u32 	%rd74, %r86, 8;
$L__BB1_12:
	add.s64 	%rd17, %rd4, %rd74;
	add.s64 	%rd10, %rd17, -118080;
	ld.global.f64 	%fd42, [%rd17+-115200];
	add.s64 	%rd11, %rd6, %rd74;
	ld.global.f64 	%fd43, [%rd11+2880];
	setp.eq.s32 	%p5, %r85, 179;
	mov.u32 	%r88, %r17;
	@%p5 bra 	$L__BB1_14;
	add.s32 	%r88, %r86, -14401;
	setp.eq.s32 	%p6, %r84, -14222;
	mov.u32 	%r89, %r16;
	@%p6 bra 	$L__BB1_15;
$L__BB1_14:
	add.s32 	%r89, %r86, -14399;
$L__BB1_15:
	setp.ne.s32 	%p7, %r78, 64;
	mul.wide.s32 	%rd18, %r89, 8;
	add.s64 	%rd19, %rd4, %rd18;
	ld.global.f64 	%fd44, [%rd19];
	add.s64 	%rd20, %rd3, %rd18;
	ld.global.f64 	%fd45, [%rd20];
	mul.wide.s32 	%rd21, %r88, 8;
	add.s64 	%rd22, %rd4, %rd21;
	ld.global.f64 	%fd46, [%rd22];
	add.s64 	%rd23, %rd3, %rd21;
	ld.global.f64 	%fd47, [%rd23];
	@%p7 bra 	$L__BB1_28;
	add.s32 	%r54, %r84, 14401;
	shr.u32 	%r55, %r54, 1;
	mul.wide.u32 	%rd24, %r55, 8;
	add.s64 	%rd25, %rd4, %rd24;
	ld.global.f64 	%fd55, [%rd25+67680];
	mul.f64 	%fd247, %fd55, 0d3FE0000000000000;
	add.s64 	%rd26, %rd3, %rd24;
	ld.global.f64 	%fd56, [%rd26+67680];
	mul.f64 	%fd248, %fd56, 0d3FE0000000000000;
	bra.uni 	$L__BB1_29;
$L__BB1_17:
	setp.gt.u32 	%p9, %r3, 179;
	@%p9 bra 	$L__BB1_30;
	mul.lo.s32 	%r57, %r78, 360;
	add.s32 	%r58, %r57, -11520;
	shr.u32 	%r19, %r58, 1;
	add.s32 	%r20, %r19, 2880;
	add.s32 	%r59, %r57, -11160;
	shr.u32 	%r21, %r59, 1;
	add.s32 	%r22, %r21, 2879;
	add.s32 	%r60, %r57, -11880;
	shr.u32 	%r23, %r60, 1;
	cvt.rn.f64.u32 	%fd113, %r78;
	mul.f64 	%fd20, %fd113, 0d3FB999999999999A;
	shl.b32 	%r61, %r78, 1;
	cvt.rn.f64.u32 	%fd21, %r61;
	mov.u32 	%r80, %r3;
$L__BB1_19:
	add.s32 	%r25, %r80, %r20;
	add.s32 	%r26, %r80, %r19;
	mul.wide.u32 	%rd29, %r26, 8;
	add.s64 	%rd30, %rd4, %rd29;
	ld.global.f64 	%fd22, [%rd30+23040];
	add.s64 	%rd31, %rd3, %rd29;
	ld.global.f64 	%fd23, [%rd31+23040];
	setp.eq.s32 	%p10, %r80, 0;
	mov.u32 	%r82, %r22;
	@%p10 bra 	$L__BB1_21;
	add.s32 	%r82, %r25, -1;
	setp.eq.s32 	%p11, %r80, 179;
	mov.u32 	%r83, %r20;
	@%p11 bra 	$L__BB1_22;
$L__BB1_21:
	add.s32 	%r83, %r25, 1;
$L__BB1_22:
	setp.ne.s32 	%p12, %r78, 32;
	mul.wide.u32 	%rd32, %r83, 8;
	add.s64 	%rd33, %rd4, %rd32;
	ld.global.f64 	%fd24, [%rd33];
	add.s64 	%rd34, %rd3, %rd32;
	ld.global.f64 	%fd25, [%rd34];
	mul.wide.u32 	%rd35, %r82, 8;
	add.s64 	%rd36, %rd4, %rd35;
	ld.global.f64 	%fd26, [%rd36];
	add.s64 	%rd37, %rd3, %rd35;
	ld.global.f64 	%fd27, [%rd37];
	@%p12 bra 	$L__BB1_25;
	shr.u32 	%r64, %r80, 1;
	mul.wide.u32 	%rd44, %r64, 8;
	add.s64 	%rd45, %rd4, %rd44;
	ld.global.f64 	%fd120, [%rd45+22320];
	mul.f64 	%fd244, %fd120, 0d3FE0000000000000;
	add.s64 	%rd46, %rd3, %rd44;
	ld.global.f64 	%fd121, [%rd46+22320];
	mul.f64 	%fd243, %fd121, 0d3FE0000000000000;
$L__BB1_24:
	add.s32 	%r65, %r21, %r80;
	mul.wide.u32 	%rd47, %r65, 8;
	add.s64 	%rd48, %rd4, %rd47;
	ld.global.f64 	%fd245, [%rd48+23040];
	add.s64 	%rd49, %rd3, %rd47;
	ld.global.f64 	%fd246, [%rd49+23040];
	bra.uni 	$L__BB1_27;
$L__BB1_25:
	setp.ne.s32 	%p13, %r78, 63;
	add.s32 	%r62, %r23, %r80;
	mul.wide.u32 	%rd38, %r62, 8;
	add.s64 	%rd39, %rd4, %rd38;
	ld.global.f64 	%fd244, [%rd39+23040];
	add.s64 	%rd40, %rd3, %rd38;
	ld.global.f64 	%fd243, [%rd40+23040];
	@%p13 bra 	$L__BB1_24;
	shl.b32 	%r63, %r80, 1;
	mul.wide.u32 	%rd41, %r63, 8;
	add.s64 	%rd42, %rd4, %rd41;
	ld.global.f64 	%fd114, [%rd42+69120];
	ld.global.f64 	%fd115, [%rd42+69128];
	add.f64 	%fd116, %fd114, %fd115;
	mul.f64 	%fd245, %fd116, 0d3FE0000000000000;
	add.s64 	%rd43, %rd3, %rd41;
	ld.global.f64 	%fd117, [%rd43+69120];
	ld.global.f64 	%fd118, [%rd43+69128];
	add.f64 	%fd119, %fd117, %fd118;
	mul.f64 	%fd246, %fd119, 0d3FE0000000000000;
$L__BB1_27:
	add.f64 	%fd122, %fd22, %fd24;
	mul.f64 	%fd123, %fd122, 0d3FE0000000000000;
	add.f64 	%fd124, %fd22, %fd26;
	mul.f64 	%fd125, %fd124, 0d3FE0000000000000;
	sub.f64 	%fd126, %fd245, %fd244;
	div.rn.f64 	%fd127, %fd126, %fd20;
	add.f64 	%fd128, %fd22, %fd22;
	sub.f64 	%fd129, %fd245, %fd128;
	add.f64 	%fd130, %fd244, %fd129;
	div.rn.f64 	%fd131, %fd130, 0d3F647AE147AE147B;
	add.f64 	%fd132, %fd127, %fd131;
	sub.f64 	%fd133, %fd24, %fd128;
	add.f64 	%fd134, %fd133, %fd26;
	div.rn.f64 	%fd135, %fd134, 0d0000000000000000;
	add.f64 	%fd136, %fd135, %fd132;
	sub.f64 	%fd137, %fd246, %fd243;
	mul.f64 	%fd138, %fd22, %fd137;
	div.rn.f64 	%fd139, %fd138, %fd21;
	mul.f64 	%fd140, %fd126, %fd137;
	div.rn.f64 	%fd141, %fd140, 0d3FC999999999999A;
	add.f64 	%fd142, %fd139, %fd141;
	add.f64 	%fd143, %fd23, %fd23;
	sub.f64 	%fd144, %fd246, %fd143;
	add.f64 	%fd145, %fd243, %fd144;
	mul.f64 	%fd146, %fd22, %fd145;
	div.rn.f64 	%fd147, %fd146, 0d3FA999999999999A;
	add.f64 	%fd148, %fd142, %fd147;
	div.rn.f64 	%fd149, %fd148, 0d3FA999999999999A;
	sub.f64 	%fd150, %fd25, %fd23;
	mul.f64 	%fd151, %fd123, %fd150;
	sub.f64 	%fd152, %fd23, %fd27;
	mul.f64 	%fd153, %fd125, %fd152;
	sub.f64 	%fd154, %fd151, %fd153;
	div.rn.f64 	%fd155, %fd154, 0d0000000000000000;
	div.rn.f64 	%fd156, %fd155, 0d3F647AE147AE147B;
	add.f64 	%fd157, %fd156, %fd149;
	mul.f64 	%fd158, %fd157, 0dC02099999999999A;
	fma.rn.f64 	%fd159, %fd136, 0d3FB999999999999A, %fd158;
	mov.f64 	%fd160, 0d3FF0000000000000;
	sub.f64 	%fd161, %fd160, %fd22;
	fma.rn.f64 	%fd162, %fd22, %fd161, %fd159;
	fma.rn.f64 	%fd163, %fd162, 0d3F0A36E2EB1C432D, %fd22;
	mul.wide.u32 	%rd50, %r26, 8;
	add.s64 	%rd51, %rd2, %rd50;
	st.global.f64 	[%rd51+23040], %fd163;
	div.rn.f64 	%fd164, %fd137, %fd20;
	div.rn.f64 	%fd165, %fd145, 0d3F647AE147AE147B;
	add.f64 	%fd166, %fd164, %fd165;
	sub.f64 	%fd167, %fd25, %fd143;
	add.f64 	%fd168, %fd167, %fd27;
	div.rn.f64 	%fd169, %fd168, 0d0000000000000000;
	add.f64 	%fd170, %fd169, %fd166;
	fma.rn.f64 	%fd171, %fd22, 0d3FE75C28F5C28F5C, 0d3FF0000000000000;
	div.rn.f64 	%fd172, %fd22, %fd171;
	add.f64 	%fd173, %fd172, %fd170;
	sub.f64 	%fd174, %fd173, %fd23;
	fma.rn.f64 	%fd175, %fd174, 0d3F0A36E2EB1C432D, %fd22;
	add.s64 	%rd52, %rd1, %rd50;
	st.global.f64 	[%rd52+23040], %fd175;
	add.s32 	%r80, %r80, %r4;
	setp.lt.u32 	%p14, %r80, 180;
	@%p14 bra 	$L__BB1_19;
	bra.uni 	$L__BB1_30;
$L__BB1_28:
	ld.global.f64 	%fd247, [%rd10];
	ld.global.f64 	%fd248, [%rd11];
$L__BB1_29:
	ld.global.f64 	%fd57, [%rd10+5760];
	ld.global.f64 	%fd58, [%rd11+5760];
	add.f64 	%fd59, %fd42, %fd44;
	mul.f64 	%fd60, %fd59, 0d3FE0000000000000;
	add.f64 	%fd61, %fd42, %fd46;
	mul.f64 	%fd62, %fd61, 0d3FE0000000000000;
	sub.f64 	%fd63, %fd57, %fd247;
	div.rn.f64 	%fd64, %fd63, %fd18;
	add.f64 	%fd65, %fd42, %fd42;
	sub.f64 	%fd66, %fd57, %fd65;
	add.f64 	%fd67, %fd247, %fd66;
	div.rn.f64 	%fd68, %fd67, 0d3F647AE147AE147B;
	add.f64 	%fd69, %fd64, %fd68;
	sub.f64 	%fd70, %fd44, %fd65;
	add.f64 	%fd71, %fd70, %fd46;
	div.rn.f64 	%fd72, %fd71, 0d0000000000000000;
	add.f64 	%fd73, %fd72, %fd69;
	sub.f64 	%fd74, %fd58, %fd248;
	mul.f64 	%fd75, %fd42, %fd74;
	div.rn.f64 	%fd76, %fd75, %fd19;
	mul.f64 	%fd77, %fd63, %fd74;
	div.rn.f64 	%fd78, %fd77, 0d3FC999999999999A;
	add.f64 	%fd79, %fd76, %fd78;
	add.f64 	%fd80, %fd43, %fd43;
	sub.f64 	%fd81, %fd58, %fd80;
	add.f64 	%fd82, %fd248, %fd81;
	mul.f64 	%fd83, %fd42, %fd82;
	div.rn.f64 	%fd84, %fd83, 0d3FA999999999999A;
	add.f64 	%fd85, %fd79, %fd84;
	div.rn.f64 	%fd86, %fd85, 0d3FA999999999999A;
	sub.f64 	%fd87, %fd45, %fd43;
	mul.f64 	%fd88, %fd60, %fd87;
	sub.f64 	%fd89, %fd43, %fd47;
	mul.f64 	%fd90, %fd62, %fd89;
	sub.f64 	%fd91, %fd88, %fd90;
	div.rn.f64 	%fd92, %fd91, 0d0000000000000000;
	div.rn.f64 	%fd93, %fd92, 0d3F647AE147AE147B;
	add.f64 	%fd94, %fd93, %fd86;
	mul.f64 	%fd95, %fd94, 0dC02099999999999A;
	fma.rn.f64 	%fd96, %fd73, 0d3FB999999999999A, %fd95;
	mov.f64 	%fd97, 0d3FF0000000000000;
	sub.f64 	%fd98, %fd97, %fd42;
	fma.rn.f64 	%fd99, %fd42, %fd98, %fd96;
	fma.rn.f64 	%fd100, %fd99, 0d3F0A36E2EB1C432D, %fd42;
	add.s64 	%rd27, %rd7, %rd74;
	st.global.f64 	[%rd27], %fd100;
	div.rn.f64 	%fd101, %fd74, %fd18;
	div.rn.f64 	%fd102, %fd82, 0d3F647AE147AE147B;
	add.f64 	%fd103, %fd101, %fd102;
	sub.f64 	%fd104, %fd45, %fd80;
	add.f64 	%fd105, %fd104, %fd47;
	div.rn.f64 	%fd106, %fd105, 0d0000000000000000;
	add.f64 	%fd107, %fd106, %fd103;
	fma.rn.f64 	%fd108, %fd42, 0d3FE75C28F5C28F5C, 0d3FF0000000000000;
	div.rn.f64 	%fd109, %fd42, %fd108;
	add.f64 	%fd110, %fd109, %fd107;
	sub.f64 	%fd111, %fd110, %fd43;
	fma.rn.f64 	%fd112, %fd111, 0d3F0A36E2EB1C432D, %fd42;
	add.s64 	%rd28, %rd1, %rd74;
	st.global.f64 	[%rd28+-115200], %fd112;
	add.s64 	%rd74, %rd74, %rd5;
	add.s32 	%r86, %r86, %r4;
	sub.s32 	%r85, %r85, %r4;
	add.s32 	%r84, %r84, %r4;
	add.s32 	%r56, %r84, 14401;
	setp.lt.u32 	%p8, %r56, 360;
	@%p8 bra 	$L__BB1_12;
$L__BB1_30:
	add.s32 	%r78, %r78, %r5;
	setp.lt.s32 	%p22, %r78, 127;
	@%p22 bra 	$L__BB1_2;
$L__BB1_31:
	ret;

}


// ===== COMPILED SASS (sm_100) =====

	.target	sm_100

	.elftype	@"ET_EXEC"


//--------------------- .note.nv.tkinfo           --------------------------
	.section	.note.nv.tkinfo,"",@"SHT_NOTE"
	.sectionflags	@"SHF_NOTE_NV_TKINFO"
	.tkinfo
        /*0018*/ 	.word	0x00000002
        /*0030*/ 	.string	""
        /*0030*/ 	.string	"ptxas"
        /*0030*/ 	.string	"Cuda compilation tools, release 13.0, V13.0.88"
        /*0030*/ 	.string	"Build cuda_13.0.r13.0/compiler.36424714_0"
        /*0030*/ 	.string	"-arch sm_100 -m 64 "



//--------------------- .note.nv.cuinfo           --------------------------
	.section	.note.nv.cuinfo,"",@"SHT_NOTE"
	.sectionflags	@"SHF_NOTE_NV_CUINFO"
        /*0018*/ 	.short	0x0002
        /*001a*/ 	.short	0x0064
        /*001c*/ 	.short	0x0082
	.zero		2


//--------------------- .nv.info                  --------------------------
	.section	.nv.info,"",@"SHT_CUDA_INFO"
	.align	4


	//----- nvinfo : EIATTR_REGCOUNT
	.align		4
        /*0000*/ 	.byte	0x04, 0x2f
        /*0002*/ 	.short	(.L_1 - .L_0)
	.align		4
.L_0:
        /*0004*/ 	.word	index@(_Z14boundaryKernelPdS_)
        /*0008*/ 	.word	0x00000024


	//----- nvinfo : EIATTR_FRAME_SIZE
	.align		4
.L_1:
        /*000c*/ 	.byte	0x04, 0x11
        /*000e*/ 	.short	(.L_3 - .L_2)
	.align		4
.L_2:
        /*0010*/ 	.word	index@($__internal_1_$__cuda_sm20_div_rn_f64_full)
        /*0014*/ 	.word	0x00000000


	//----- nvinfo : EIATTR_FRAME_SIZE
	.align		4
.L_3:
        /*0018*/ 	.byte	0x04, 0x11
        /*001a*/ 	.short	(.L_5 - .L_4)
	.align		4
.L_4:
        /*001c*/ 	.word	index@(_Z14boundaryKernelPdS_)
        /*0020*/ 	.word	0x00000000


	//----- nvinfo : EIATTR_REGCOUNT
	.align		4
.L_5:
        /*0024*/ 	.byte	0x04, 0x2f
        /*0026*/ 	.short	(.L_7 - .L_6)
	.align		4
.L_6:
        /*0028*/ 	.word	index@(_Z10calcKernelPdS_S_S_)
        /*002c*/ 	.word	0x00000048


	//----- nvinfo : EIATTR_FRAME_SIZE
	.align		4
.L_7:
        /*0030*/ 	.byte	0x04, 0x11
        /*0032*/ 	.short	(.L_9 - .L_8)
	.align		4
.L_8:
        /*0034*/ 	.word	index@($__internal_0_$__cuda_sm20_div_rn_f64_full)
        /*0038*/ 	.word	0x00000000


	//----- nvinfo : EIATTR_FRAME_SIZE
	.align		4
.L_9:
        /*003c*/ 	.byte	0x04, 0x11
        /*003e*/ 	.short	(.L_11 - .L_10)
	.align		4
.L_10:
        /*0040*/ 	.word	index@(_Z10calcKernelPdS_S_S_)
        /*0044*/ 	.word	0x00000000


	//----- nvinfo : EIATTR_MIN_STACK_SIZE
	.align		4
.L_11:
        /*0048*/ 	.byte	0x04, 0x12
        /*004a*/ 	.short	(.L_13 - .L_12)
	.align		4
.L_12:
        /*004c*/ 	.word	index@(_Z10calcKernelPdS_S_S_)
        /*0050*/ 	.word	0x00000000


	//----- nvinfo : EIATTR_MIN_STACK_SIZE
	.align		4
.L_13:
        /*0054*/ 	.byte	0x04, 0x12
        /*0056*/ 	.short	(.L_15 - .L_14)
	.align		4
.L_14:
        /*0058*/ 	.word	index@(_Z14boundaryKernelPdS_)
        /*005c*/ 	.word	0x00000000
.L_15:


//--------------------- .nv.compat                --------------------------
	.section	.nv.compat,"",@"SHT_CUDA_COMPAT_INFO"
	.align	4
        /*0000*/ 	.byte	0x02, 0x09, 0x00, 0x00, 0x02, 0x02, 0x01, 0x00, 0x02, 0x05, 0x05, 0x00, 0x03, 0x07, 0x01, 0x01
        /*0010*/ 	.byte	0x02, 0x03, 0x00, 0x00, 0x02, 0x06, 0x01, 0x00, 0x04, 0x0b, 0x08, 0x00, 0x01, 0x00, 0x00, 0x00
        /*0020*/ 	.byte	0x00, 0x00, 0x00, 0x00


//--------------------- .nv.info._Z10calcKernelPdS_S_S_ --------------------------
	.section	.nv.info._Z10calcKernelPdS_S_S_,"",@"SHT_CUDA_INFO"
	.sectionflags	@""
	.align	4


	//----- nvinfo : EIATTR_CUDA_API_VERSION
	.align		4
        /*0000*/ 	.byte	0x04, 0x37
        /*0002*/ 	.short	(.L_17 - .L_16)
.L_16:
        /*0004*/ 	.word	0x00000082


	//----- nvinfo : EIATTR_KPARAM_INFO
	.align		4
.L_17:
        /*0008*/ 	.byte	0x04, 0x17
        /*000a*/ 	.short	(.L_19 - .L_18)
.L_18:
        /*000c*/ 	.word	0x00000000
        /*0010*/ 	.short	0x0003
        /*0012*/ 	.short	0x0018
        /*0014*/ 	.byte	0x00, 0xf5, 0x21, 0x00


	//----- nvinfo : EIATTR_KPARAM_INFO
	.align		4
.L_19:
        /*0018*/ 	.byte	0x04, 0x17
        /*001a*/ 	.short	(.L_21 - .L_20)
.L_20:
        /*001c*/ 	.word	0x00000000
        /*0020*/ 	.short	0x0002
        /*0022*/ 	.short	0x0010
        /*0024*/ 	.byte	0x00, 0xf5, 0x21, 0x00


	//----- nvinfo : EIATTR_KPARAM_INFO
	.align		4
.L_21:
        /*0028*/ 	.byte	0x04, 0x17
        /*002a*/ 	.short	(.L_23 - .L_22)
.L_22:
        /*002c*/ 	.word	0x00000000
        /*0030*/ 	.short	0x0001
        /*0032*/ 	.short	0x0008
        /*0034*/ 	.byte	0x00, 0xf5, 0x21, 0x00


	//----- nvinfo : EIATTR_KPARAM_INFO
	.align		4
.L_23:
        /*0038*/ 	.byte	0x04, 0x17
        /*003a*/ 	.short	(.L_25 - .L_24)
.L_24:
        /*003c*/ 	.word	0x00000000
        /*0040*/ 	.short	0x0000
        /*0042*/ 	.short	0x0000
        /*0044*/ 	.byte	0x00, 0xf5, 0x21, 0x00


	//----- nvinfo : EIATTR_SPARSE_MMA_MASK
	.align		4
.L_25:
        /*0048*/ 	.byte	0x03, 0x50
        /*004a*/ 	.short	0x0000


	//----- nvinfo : EIATTR_MAXREG_COUNT
	.align		4
        /*004c*/ 	.byte	0x03, 0x1b
        /*004e*/ 	.short	0x00ff


	//----- nvinfo : EIATTR_MERCURY_ISA_VERSION
	.align		4
        /*0050*/ 	.byte	0x03, 0x5f
        /*0052*/ 	.short	0x0101


	//----- nvinfo : EIATTR_VRC_CTA_INIT_COUNT
	.align		4
        /*0054*/ 	.byte	0x02, 0x4a
	.zero		1
	.zero		1


	//----- nvinfo : EIATTR_EXIT_INSTR_OFFSETS
	.align		4
        /*0058*/ 	.byte	0x04, 0x1c
        /*005a*/ 	.short	(.L_27 - .L_26)


	//   ....[0]....
.L_26:
        /*005c*/ 	.word	0x000000c0


	//   ....[1]....
        /*0060*/ 	.word	0x00005310


	//----- nvinfo : EIATTR_CRS_STACK_SIZE
	.align		4
.L_27:
        /*0064*/ 	.byte	0x04, 0x1e
        /*0066*/ 	.short	(.L_29 - .L_28)
.L_28:
        /*0068*/ 	.word	0x00000000


	//----- nvinfo : EIATTR_CBANK_PARAM_SIZE
	.align		4
.L_29:
        /*006c*/ 	.byte	0x03, 0x19
        /*006e*/ 	.short	0x0020


	//----- nvinfo : EIATTR_PARAM_CBANK
	.align		4
        /*0070*/ 	.byte	0x04, 0x0a
        /*0072*/ 	.short	(.L_31 - .L_30)
	.align		4
.L_30:
        /*0074*/ 	.word	index@(.nv.constant0._Z10calcKernelPdS_S_S_)
        /*0078*/ 	.short	0x0380
        /*007a*/ 	.short	0x0020


	//----- nvinfo : EIATTR_SW_WAR
	.align		4
.L_31:
        /*007c*/ 	.byte	0x04, 0x36
        /*007e*/ 	.short	(.L_33 - .L_32)
.L_32:
        /*0080*/ 	.word	0x00000008
.L_33:


//--------------------- .nv.info._Z14boundaryKernelPdS_ --------------------------
	.section	.nv.info._Z14boundaryKernelPdS_,"",@"SHT_CUDA_INFO"
	.sectionflags	@""
	.align	4


	//----- nvinfo : EIATTR_CUDA_API_VERSION
	.align		4
        /*0000*/ 	.byte	0x04, 0x37
        /*0002*/ 	.short	(.L_35 - .L_34)
.L_34:
        /*0004*/ 	.word	0x00000082


	//----- nvinfo : EIATTR_KPARAM_INFO
	.align		4
.L_35:
        /*0008*/ 	.byte	0x04, 0x17
        /*000a*/ 	.short	(.L_37 - .L_36)
.L_36:
        /*000c*/ 	.word	0x00000000
        /*0010*/ 	.short	0x0001
        /*0012*/ 	.short	0x0008
        /*0014*/ 	.byte	0x00, 0xf5, 0x21, 0x00


	//----- nvinfo : EIATTR_KPARAM_INFO
	.align		4
.L_37:
        /*0018*/ 	.byte	0x04, 0x17
        /*001a*/ 	.short	(.L_39 - .L_38)
.L_38:
        /*001c*/ 	.word	0x00000000
        /*0020*/ 	.short	0x0000
        /*0022*/ 	.short	0x0000
        /*0024*/ 	.byte	0x00, 0xf5, 0x21, 0x00


	//----- nvinfo : EIATTR_SPARSE_MMA_MASK
	.align		4
.L_39:
        /*0028*/ 	.byte	0x03, 0x50
        /*002a*/ 	.short	0x0000


	//----- nvinfo : EIATTR_MAXREG_COUNT
	.align		4
        /*002c*/ 	.byte	0x03, 0x1b
        /*002e*/ 	.short	0x00ff


	//----- nvinfo : EIATTR_MERCURY_ISA_VERSION
	.align		4
        /*0030*/ 	.byte	0x03, 0x5f
        /*0032*/ 	.short	0x0101


	//----- nvinfo : EIATTR_VRC_CTA_INIT_COUNT
	.align		4
        /*0034*/ 	.byte	0x02, 0x4a
	.zero		1
	.zero		1


	//----- nvinfo : EIATTR_EXIT_INSTR_OFFSETS
	.align		4
        /*0038*/ 	.byte	0x04, 0x1c
        /*003a*/ 	.short	(.L_41 - .L_40)


	//   ....[0]....
.L_40:
        /*003c*/ 	.word	0x00000080


	//   ....[1]....
        /*0040*/ 	.word	0x000006b0


	//   ....[2]....
        /*0044*/ 	.word	0x00001370


	//----- nvinfo : EIATTR_CRS_STACK_SIZE
	.align		4
.L_41:
        /*0048*/ 	.byte	0x04, 0x1e
        /*004a*/ 	.short	(.L_43 - .L_42)
.L_42:
        /*004c*/ 	.word	0x00000000


	//----- nvinfo : EIATTR_CBANK_PARAM_SIZE
	.align		4
.L_43:
        /*0050*/ 	.byte	0x03, 0x19
        /*0052*/ 	.short	0x0010


	//----- nvinfo : EIATTR_PARAM_CBANK
	.align		4
        /*0054*/ 	.byte	0x04, 0x0a
        /*0056*/ 	.short	(.L_45 - .L_44)
	.align		4
.L_44:
        /*0058*/ 	.word	index@(.nv.constant0._Z14boundaryKernelPdS_)
        /*005c*/ 	.short	0x0380
        /*005e*/ 	.short	0x0010


	//----- nvinfo : EIATTR_SW_WAR
	.align		4
.L_45:
        /*0060*/ 	.byte	0x04, 0x36
        /*0062*/ 	.short	(.L_47 - .L_46)
.L_46:
        /*0064*/ 	.word	0x00000008
.L_47:


//--------------------- .nv.callgraph             --------------------------
	.section	.nv.callgraph,"",@"SHT_CUDA_CALLGRAPH"
	.align	4
	.sectionentsize	8
	.align		4
        /*0000*/ 	.word	0x00000000
	.align		4
        /*0004*/ 	.word	0xffffffff
	.align		4
        /*0008*/ 	.word	0x00000000
	.align		4
        /*000c*/ 	.word	0xfffffffe
	.align		4
        /*0010*/ 	.word	0x00000000
	.align		4
        /*0014*/ 	.word	0xfffffffd
	.align		4
        /*0018*/ 	.word	0x00000000
	.align		4
        /*001c*/ 	.word	0xfffffffc


//--------------------- .text._Z10calcKernelPdS_S_S_ --------------------------
	.section	.text._Z10calcKernelPdS_S_S_,"ax",@progbits
	.align	128
        .global         _Z10calcKernelPdS_S_S_
        .type           _Z10calcKernelPdS_S_S_,@function
        .size           _Z10calcKernelPdS_S_S_,(.L_x_136 - _Z10calcKernelPdS_S_S_)
        .other          _Z10calcKernelPdS_S_S_,@"STO_CUDA_ENTRY STV_DEFAULT"
_Z10calcKernelPdS_S_S_:
.text._Z10calcKernelPdS_S_S_:
[----:B------:R-:W-:Y:S01]  /*0000*/  LDC R1, c[0x0][0x37c] ;  /* 0x0000df00ff017b82 */ /* 0x000fe20000000800 */
[----:B------:R-:W0:Y:S07]  /*0010*/  S2R R56, SR_TID.X ;  /* 0x0000000000387919 */ /* 0x000e2e0000002100 */
[----:B------:R-:W0:Y:S01]  /*0020*/  S2UR UR4, SR_CTAID.X ;  /* 0x00000000000479c3 */ /* 0x000e220000002500 */
[----:B------:R-:W1:Y:S07]  /*0030*/  S2R R11, SR_TID.Y ;  /* 0x00000000000b7919 */ /* 0x000e6e0000002200 */
[----:B------:R-:W0:Y:S08]  /*0040*/  LDC R9, c[0x0][0x360] ;  /* 0x0000d800ff097b82 */ /* 0x000e300000000800 */
[----:B------:R-:W1:Y:S08]  /*0050*/  S2UR UR5, SR_CTAID.Y ;  /* 0x00000000000579c3 */ /* 0x000e700000002600 */
[----:B------:R-:W1:Y:S01]  /*0060*/  LDC R58, c[0x0][0x364] ;  /* 0x0000d900ff3a7b82 */ /* 0x000e620000000800 */
[----:B------:R-:W2:Y:S01]  /*0070*/  LDCU UR6, c[0x0][0x374] ;  /* 0x00006e80ff0677ac */ /* 0x000ea20008000800 */
[----:B0-----:R-:W-:-:S05]  /*0080*/  IMAD R56, R9, UR4, R56 ;  /* 0x0000000409387c24 */ /* 0x001fca000f8e0238 */
[----:B------:R-:W-:Y:S01]  /*0090*/  ISETP.GT.AND P0, PT, R56, 0x7e, PT ;  /* 0x0000007e3800780c */ /* 0x000fe20003f04270 */
[C---:B-1----:R-:W-:Y:S02]  /*00a0*/  IMAD R11, R58.reuse, UR5, R11 ;  /* 0x000000053a0b7c24 */ /* 0x042fe4000f8e020b */
[----:B--2---:R-:W-:-:S10]  /*00b0*/  IMAD R58, R58, UR6, RZ ;  /* 0x000000063a3a7c24 */ /* 0x004fd4000f8e02ff */
[----:B------:R-:W-:Y:S05]  /*00c0*/  @P0 EXIT ;  /* 0x000000000000094d */ /* 0x000fea0003800000 */
[----:B------:R-:W0:Y:S01]  /*00d0*/  LDCU UR4, c[0x0][0x370] ;  /* 0x00006e00ff0477ac */ /* 0x000e220008000800 */
[----:B------:R-:W1:Y:S01]  /*00e0*/  LDCU.64 UR6, c[0x0][0x358] ;  /* 0x00006b00ff0677ac */ /* 0x000e620008000a00 */
[----:B------:R-:W2:Y:S01]  /*00f0*/  LDCU.64 UR8, c[0x0][0x388] ;  /* 0x00007100ff0877ac */ /* 0x000ea20008000a00 */
[----:B0-----:R-:W-:-:S07]  /*0100*/  IMAD R9, R9, UR4, RZ ;  /* 0x0000000409097c24 */ /* 0x001fce000f8e02ff */
.L_x_99:
[----:B------:R-:W-:Y:S01]  /*0110*/  ISETP.GT.AND P0, PT, R56, 0x1f, PT ;  /* 0x0000001f3800780c */ /* 0x000fe20003f04270 */
[----:B------:R-:W-:-:S12]  /*0120*/  BSSY.RECONVERGENT B0, `(.L_x_0) ;  /* 0x000051b000007945 */ /* 0x000fd80003800200 */
[----:B0---4-:R-:W-:Y:S05]  /*0130*/  @P0 BRA `(.L_x_1) ;  /* 0x0000001800b00947 */ /* 0x011fea0003800000 */
[----:B------:R-:W-:Y:S01]  /*0140*/  ISETP.GT.U32.AND P0, PT, R11, 0x59, PT ;  /* 0x000000590b00780c */ /* 0x000fe20003f04070 */
[----:B------:R-:W-:-:S12]  /*0150*/  BSSY.RECONVERGENT B2, `(.L_x_2) ;  /* 0x00001a9000027945 */ /* 0x000fd80003800200 */
[----:B------:R-:W-:Y:S05]  /*0160*/  @P0 BRA `(.L_x_3) ;  /* 0x00000018009c0947 */ /* 0x000fea0003800000 */
[----:B------:R-:W0:Y:S01]  /*0170*/  I2F.F64 R34, R56 ;  /* 0x0000003800227312 */ /* 0x000e220000201c00 */
[----:B------:R-:W-:Y:S01]  /*0180*/  IMAD R12, R56, 0x168, RZ ;  /* 0x00000168380c7824 */ /* 0x000fe200078e02ff */
[----:B------:R-:W-:Y:S01]  /*0190*/  UMOV UR4, 0x9999999a ;  /* 0x9999999a00047882 */ /* 0x000fe20000000000 */
[----:B------:R-:W-:Y:S01]  /*01a0*/  IMAD.MOV.U32 R36, RZ, RZ, RZ ;  /* 0x000000ffff247224 */ /* 0x000fe200078e00ff */
[----:B------:R-:W-:Y:S01]  /*01b0*/  UMOV UR5, 0x3fb99999 ;  /* 0x3fb9999900057882 */ /* 0x000fe20000000000 */
[C---:B------:R-:W-:Y:S01]  /*01c0*/  VIADD R8, R12.reuse, 0xfffffe98 ;  /* 0xfffffe980c087836 */ /* 0x040fe20000000000 */
[----:B------:R-:W-:Y:S01]  /*01d0*/  IADD3 R12, PT, PT, R12, 0x168, RZ ;  /* 0x000001680c0c7810 */ /* 0x000fe20007ffe0ff */
[----:B------:R-:W-:Y:S02]  /*01e0*/  IMAD R14, R56, 0x5a, RZ ;  /* 0x0000005a380e7824 */ /* 0x000fe400078e02ff */
[----:B------:R-:W-:Y:S01]  /*01f0*/  IMAD.MOV.U32 R13, RZ, RZ, R11 ;  /* 0x000000ffff0d7224 */ /* 0x000fe200078e000b */
[----:B------:R-:W-:Y:S01]  /*0200*/  SHF.R.S32.HI R8, RZ, 0x2, R8 ;  /* 0x00000002ff087819 */ /* 0x000fe20000011408 */
[----:B------:R-:W-:Y:S01]  /*0210*/  VIADD R10, R14, 0x59 ;  /* 0x000000590e0a7836 */ /* 0x000fe20000000000 */
[----:B0-----:R-:W-:Y:S01]  /*0220*/  LOP3.LUT R37, RZ, 0x80000000, R35, 0xb8, !PT ;  /* 0x80000000ff257812 */ /* 0x001fe200078eb823 */
[----:B------:R-:W-:-:S05]  /*0230*/  DMUL R38, R34, UR4 ;  /* 0x0000000422267c28 */ /* 0x000fca0008000000 */
[C---:B------:R-:W-:Y:S02]  /*0240*/  DMUL R36, R34.reuse, R36 ;  /* 0x0000002422247228 */ /* 0x040fe40000000000 */
[----:B------:R-:W-:-:S11]  /*0250*/  DADD R34, R34, R34 ;  /* 0x0000000022227229 */ /* 0x000fd60000000022 */
.L_x_30:
[----:B0-----:R-:W0:Y:S01]  /*0260*/  LDC.64 R16, c[0x0][0x390] ;  /* 0x0000e400ff107b82 */ /* 0x001e220000000a00 */
[----:B------:R-:W-:-:S07]  /*0270*/  ISETP.NE.AND P0, PT, R56, 0x1f, PT ;  /* 0x0000001f3800780c */ /* 0x000fce0003f05270 */
[----:B------:R-:W3:Y:S06]  /*0280*/  LDC.64 R2, c[0x0][0x398] ;  /* 0x0000e600ff027b82 */ /* 0x000eec0000000a00 */
[----:B------:R-:W-:-:S04]  /*0290*/  @!P0 IMAD.SHL.U32 R25, R13, 0x2, RZ ;  /* 0x000000020d198824 */ /* 0x000fc800078e00ff */
[----:B0-----:R-:W-:-:S05]  /*02a0*/  @!P0 IMAD.WIDE.U32 R18, R25, 0x8, R16 ;  /* 0x0000000819128825 */ /* 0x001fca00078e0010 */
[----:B-1----:R-:W4:Y:S04]  /*02b0*/  @!P0 LDG.E.64 R20, desc[UR6][R18.64+0x5a00] ;  /* 0x005a000612148981 */ /* 0x002f28000c1e1b00 */
[----:B------:R-:W4:Y:S01]  /*02c0*/  @!P0 LDG.E.64 R22, desc[UR6][R18.64+0x5a08] ;  /* 0x005a080612168981 */ /* 0x000f22000c1e1b00 */
[----:B---3--:R-:W-:-:S05]  /*02d0*/  @!P0 IMAD.WIDE.U32 R24, R25, 0x8, R2 ;  /* 0x0000000819188825 */ /* 0x008fca00078e0002 */
[----:B------:R-:W3:Y:S04]  /*02e0*/  @!P0 LDG.E.64 R4, desc[UR6][R24.64+0x5a00] ;  /* 0x005a000618048981 */ /* 0x000ee8000c1e1b00 */
[----:B------:R0:W3:Y:S01]  /*02f0*/  @!P0 LDG.E.64 R6, desc[UR6][R24.64+0x5a08] ;  /* 0x005a080618068981 */ /* 0x0000e2000c1e1b00 */
[----:B------:R-:W-:Y:S01]  /*0300*/  IMAD.MOV.U32 R15, RZ, RZ, 0x2d ;  /* 0x0000002dff0f7424 */ /* 0x000fe200078e00ff */
[----:B------:R-:W-:Y:S02]  /*0310*/  ISETP.GE.U32.AND P2, PT, R13, 0x2d, PT ;  /* 0x0000002d0d00780c */ /* 0x000fe40003f46070 */
[----:B------:R-:W-:Y:S02]  /*0320*/  ISETP.NE.AND P1, PT, R56, RZ, PT ;  /* 0x000000ff3800720c */ /* 0x000fe40003f25270 */
[----:B------:R-:W-:-:S02]  /*0330*/  SEL R15, R15, 0xffffffd3, !P2 ;  /* 0xffffffd30f0f7807 */ /* 0x000fc40005000000 */
[----:B------:R-:W-:Y:S02]  /*0340*/  @P0 LEA.HI.SX32 R31, R12, R13, 0x1e ;  /* 0x0000000d0c1f0211 */ /* 0x000fe400078ff2ff */
[----:B------:R-:W-:-:S03]  /*0350*/  SEL R0, R15, R8, !P1 ;  /* 0x000000080f007207 */ /* 0x000fc60004800000 */
[----:B------:R-:W-:Y:S01]  /*0360*/  @P0 IMAD.WIDE R18, R31, 0x8, R16 ;  /* 0x000000081f120825 */ /* 0x000fe200078e0210 */
[----:B------:R-:W-:-:S03]  /*0370*/  IADD3 R15, PT, PT, R0, R13, RZ ;  /* 0x0000000d000f7210 */ /* 0x000fc60007ffe0ff */
[----:B------:R-:W-:Y:S01]  /*0380*/  IMAD.IADD R0, R14, 0x1, R13 ;  /* 0x000000010e007824 */ /* 0x000fe200078e020d */
[C---:B------:R-:W-:Y:S02]  /*0390*/  ISETP.NE.AND P2, PT, R13.reuse, 0x59, PT ;  /* 0x000000590d00780c */ /* 0x040fe40003f45270 */
[----:B------:R-:W-:Y:S01]  /*03a0*/  ISETP.NE.AND P1, PT, R13, RZ, PT ;  /* 0x000000ff0d00720c */ /* 0x000fe20003f25270 */
[----:B0-----:R-:W-:-:S05]  /*03b0*/  VIADD R25, R0, 0x1 ;  /* 0x0000000100197836 */ /* 0x001fca0000000000 */
[----:B------:R-:W-:Y:S01]  /*03c0*/  SEL R27, R14, R25, !P2 ;  /* 0x000000190e1b7207 */ /* 0x000fe20005000000 */
[----:B------:R-:W-:-:S04]  /*03d0*/  IMAD.WIDE R32, R0, 0x8, R16 ;  /* 0x0000000800207825 */ /* 0x000fc800078e0210 */
[C---:B------:R-:W-:Y:S02]  /*03e0*/  IMAD.WIDE R28, R27.reuse, 0x8, R16 ;  /* 0x000000081b1c7825 */ /* 0x040fe400078e0210 */
[----:B------:R-:W2:Y:S04]  /*03f0*/  LDG.E.64 R32, desc[UR6][R32.64] ;  /* 0x0000000620207981 */ /* 0x000ea8000c1e1b00 */
[----:B------:R-:W2:Y:S01]  /*0400*/  LDG.E.64 R28, desc[UR6][R28.64] ;  /* 0x000000061c1c7981 */ /* 0x000ea2000c1e1b00 */
[----:B------:R-:W-:-:S06]  /*0410*/  IMAD.WIDE R26, R27, 0x8, R2 ;  /* 0x000000081b1a7825 */ /* 0x000fcc00078e0202 */
[----:B------:R-:W5:Y:S01]  /*0420*/  LDG.E.64 R26, desc[UR6][R26.64] ;  /* 0x000000061a1a7981 */ /* 0x000f62000c1e1b00 */
[----:B----4-:R-:W-:-:S08]  /*0430*/  @!P0 DADD R20, R20, R22 ;  /* 0x0000000014148229 */ /* 0x010fd00000000016 */
[----:B------:R-:W-:Y:S01]  /*0440*/  @!P0 DMUL R62, R20, 0.5 ;  /* 0x3fe00000143e8828 */ /* 0x000fe20000000000 */
[----:B------:R-:W-:-:S06]  /*0450*/  IMAD.WIDE R20, R15, 0x8, R16 ;  /* 0x000000080f147825 */ /* 0x000fcc00078e0210 */
[----:B------:R-:W4:Y:S04]  /*0460*/  LDG.E.64 R20, desc[UR6][R20.64] ;  /* 0x0000000614147981 */ /* 0x000f28000c1e1b00 */
[----:B------:R0:W4:Y:S01]  /*0470*/  @P0 LDG.E.64 R62, desc[UR6][R18.64] ;  /* 0x00000006123e0981 */ /* 0x000122000c1e1b00 */
[----:B------:R-:W-:-:S05]  /*0480*/  VIADD R23, R0, 0xffffffff ;  /* 0xffffffff00177836 */ /* 0x000fca0000000000 */
[----:B------:R-:W-:Y:S01]  /*0490*/  SEL R23, R10, R23, !P1 ;  /* 0x000000170a177207 */ /* 0x000fe20004800000 */
[----:B---3--:R-:W-:-:S04]  /*04a0*/  @!P0 DADD R4, R4, R6 ;  /* 0x0000000004048229 */ /* 0x008fc80000000006 */
[----:B------:R-:W-:-:S06]  /*04b0*/  IMAD.WIDE R24, R23, 0x8, R16 ;  /* 0x0000000817187825 */ /* 0x000fcc00078e0210 */
[----:B------:R-:W3:Y:S01]  /*04c0*/  LDG.E.64 R24, desc[UR6][R24.64] ;  /* 0x0000000618187981 */ /* 0x000ee2000c1e1b00 */
[----:B------:R-:W-:Y:S01]  /*04d0*/  @!P0 DMUL R42, R4, 0.5 ;  /* 0x3fe00000042a8828 */ /* 0x000fe20000000000 */
[----:B------:R-:W-:-:S04]  /*04e0*/  IMAD.WIDE R22, R23, 0x8, R2 ;  /* 0x0000000817167825 */ /* 0x000fc800078e0202 */
[--C-:B------:R-:W-:Y:S02]  /*04f0*/  @P0 IMAD.WIDE R4, R31, 0x8, R2.reuse ;  /* 0x000000081f040825 */ /* 0x100fe400078e0202 */
[----:B------:R-:W5:Y:S02]  /*0500*/  LDG.E.64 R22, desc[UR6][R22.64] ;  /* 0x0000000616167981 */ /* 0x000f64000c1e1b00 */
[--C-:B------:R-:W-:Y:S02]  /*0510*/  IMAD.WIDE R30, R0, 0x8, R2.reuse ;  /* 0x00000008001e7825 */ /* 0x100fe400078e0202 */
[----:B------:R1:W5:Y:S02]  /*0520*/  @P0 LDG.E.64 R42, desc[UR6][R4.64] ;  /* 0x00000006042a0981 */ /* 0x000364000c1e1b00 */
[----:B0-----:R-:W-:Y:S02]  /*0530*/  IMAD.WIDE R18, R15, 0x8, R2 ;  /* 0x000000080f127825 */ /* 0x001fe400078e0202 */
[----:B------:R-:W5:Y:S04]  /*0540*/  LDG.E.64 R30, desc[UR6][R30.64] ;  /* 0x000000061e1e7981 */ /* 0x000f68000c1e1b00 */
[----:B------:R-:W5:Y:S01]  /*0550*/  LDG.E.64 R18, desc[UR6][R18.64] ;  /* 0x0000000612127981 */ /* 0x000f62000c1e1b00 */
[----:B------:R-:W0:Y:S01]  /*0560*/  MUFU.RCP64H R3, R39 ;  /* 0x0000002700037308 */ /* 0x000e220000001800 */
[----:B------:R-:W-:-:S06]  /*0570*/  MOV R2, 0x1 ;  /* 0x0000000100027802 */ /* 0x000fcc0000000f00 */
[----:B0-----:R-:W-:-:S08]  /*0580*/  DFMA R6, -R38, R2, 1 ;  /* 0x3ff000002606742b */ /* 0x001fd00000000102 */
[----:B------:R-:W-:-:S08]  /*0590*/  DFMA R6, R6, R6, R6 ;  /* 0x000000060606722b */ /* 0x000fd00000000006 */
[----:B------:R-:W-:-:S08]  /*05a0*/  DFMA R6, R2, R6, R2 ;  /* 0x000000060206722b */ /* 0x000fd00000000002 */
[----:B------:R-:W-:-:S08]  /*05b0*/  DFMA R2, -R38, R6, 1 ;  /* 0x3ff000002602742b */ /* 0x000fd00000000106 */
[----:B------:R-:W-:Y:S02]  /*05c0*/  DFMA R6, R6, R2, R6 ;  /* 0x000000020606722b */ /* 0x000fe40000000006 */
[----:B--2---:R-:W-:Y:S01]  /*05d0*/  DADD R16, R32, R28 ;  /* 0x0000000020107229 */ /* 0x004fe2000000001c */
[----:B------:R-:W-:Y:S07]  /*05e0*/  BSSY.RECONVERGENT B3, `(.L_x_4) ;  /* 0x0000014000037945 */ /* 0x000fee0003800200 */
[----:B------:R-:W-:-:S02]  /*05f0*/  DMUL R16, R16, 0.5 ;  /* 0x3fe0000010107828 */ /* 0x000fc40000000000 */
[----:B----4-:R-:W-:-:S08]  /*0600*/  DADD R2, -R20, R62 ;  /* 0x0000000014027229 */ /* 0x010fd0000000013e */
[----:B------:R-:W-:-:S08]  /*0610*/  DMUL R40, R2, R6 ;  /* 0x0000000602287228 */ /* 0x000fd00000000000 */
[----:B-1----:R-:W-:-:S08]  /*0620*/  DFMA R4, -R38, R40, R2 ;  /* 0x000000282604722b */ /* 0x002fd00000000102 */
[----:B------:R-:W-:Y:S01]  /*0630*/  DFMA R40, R6, R4, R40 ;  /* 0x000000040628722b */ /* 0x000fe20000000028 */
[----:B------:R-:W-:-:S09]  /*0640*/  FSETP.GEU.AND P1, PT, |R3|, 6.5827683646048100446e-37, PT ;  /* 0x036000000300780b */ /* 0x000fd20003f2e200 */
[----:B------:R-:W-:-:S05]  /*0650*/  FFMA R4, RZ, R39, R41 ;  /* 0x00000027ff047223 */ /* 0x000fca0000000029 */
[----:B------:R-:W-:Y:S01]  /*0660*/  FSETP.GT.AND P0, PT, |R4|, 1.469367938527859385e-39, PT ;  /* 0x001000000400780b */ /* 0x000fe20003f04200 */
[----:B---3--:R-:W-:-:S08]  /*0670*/  DADD R6, R32, R24 ;  /* 0x0000000020067229 */ /* 0x008fd00000000018 */
[----:B------:R-:W-:-:S04]  /*0680*/  DMUL R6, R6, 0.5 ;  /* 0x3fe0000006067828 */ /* 0x000fc80000000000 */
[----:B------:R-:W-:Y:S07]  /*0690*/  @P0 BRA P1, `(.L_x_5) ;  /* 0x0000000000200947 */ /* 0x000fee0000800000 */
[----:B------:R-:W-:Y:S01]  /*06a0*/  IMAD.MOV.U32 R44, RZ, RZ, R2 ;  /* 0x000000ffff2c7224 */ /* 0x000fe200078e0002 */
[----:B------:R-:W-:Y:S01]  /*06b0*/  MOV R49, R39 ;  /* 0x0000002700317202 */ /* 0x000fe20000000f00 */
[----:B------:R-:W-:Y:S01]  /*06c0*/  IMAD.MOV.U32 R45, RZ, RZ, R3 ;  /* 0x000000ffff2d7224 */ /* 0x000fe200078e0003 */
[----:B------:R-:W-:Y:S01]  /*06d0*/  MOV R60, 0x700 ;  /* 0x00000700003c7802 */ /* 0x000fe20000000f00 */
[----:B------:R-:W-:-:S07]  /*06e0*/  IMAD.MOV.U32 R46, RZ, RZ, R38 ;  /* 0x000000ffff2e7224 */ /* 0x000fce00078e0026 */
[----:B-----5:R-:W-:Y:S05]  /*06f0*/  CALL.REL.NOINC `($__internal_0_$__cuda_sm20_div_rn_f64_full) ;  /* 0x0000004c00087944 */ /* 0x020fea0003c00000 */
[----:B------:R-:W-:Y:S02]  /*0700*/  IMAD.MOV.U32 R40, RZ, RZ, R54 ;  /* 0x000000ffff287224 */ /* 0x000fe400078e0036 */
[----:B------:R-:W-:-:S07]  /*0710*/  IMAD.MOV.U32 R41, RZ, RZ, R55 ;  /* 0x000000ffff297224 */ /* 0x000fce00078e0037 */
.L_x_5:
[----:B------:R-:W-:Y:S05]  /*0720*/  BSYNC.RECONVERGENT B3 ;  /* 0x0000000000037941 */ /* 0x000fea0003800200 */
.L_x_4:
[----:B------:R-:W0:Y:S01]  /*0730*/  MUFU.RCP64H R49, 0.0024999994784593582153 ;  /* 0x3f647ae100317908 */ /* 0x000e220000001800 */
[----:B------:R-:W-:Y:S01]  /*0740*/  IMAD.MOV.U32 R44, RZ, RZ, 0x47ae147b ;  /* 0x47ae147bff2c7424 */ /* 0x000fe200078e00ff */
[----:B------:R-:W-:Y:S01]  /*0750*/  MOV R45, 0x3f647ae1 ;  /* 0x3f647ae1002d7802 */ /* 0x000fe20000000f00 */
[----:B------:R-:W-:Y:S01]  /*0760*/  IMAD.MOV.U32 R48, RZ, RZ, 0x1 ;  /* 0x00000001ff307424 */ /* 0x000fe200078e00ff */
[----:B------:R-:W-:Y:S01]  /*0770*/  DADD R4, R32, R32 ;  /* 0x0000000020047229 */ /* 0x000fe20000000020 */
[----:B------:R-:W-:Y:S07]  /*0780*/  BSSY.RECONVERGENT B3, `(.L_x_6) ;  /* 0x0000015000037945 */ /* 0x000fee0003800200 */
[----:B------:R-:W-:-:S02]  /*0790*/  DADD R62, -R4, R62 ;  /* 0x00000000043e7229 */ /* 0x000fc4000000013e */
[----:B0-----:R-:W-:-:S06]  /*07a0*/  DFMA R46, R48, -R44, 1 ;  /* 0x3ff00000302e742b */ /* 0x001fcc000000082c */
[----:B------:R-:W-:Y:S02]  /*07b0*/  DADD R20, R20, R62 ;  /* 0x0000000014147229 */ /* 0x000fe4000000003e */
[----:B------:R-:W-:-:S08]  /*07c0*/  DFMA R46, R46, R46, R46 ;  /* 0x0000002e2e2e722b */ /* 0x000fd0000000002e */
[----:B------:R-:W-:Y:S01]  /*07d0*/  FSETP.GEU.AND P1, PT, |R21|, 6.5827683646048100446e-37, PT ;  /* 0x036000001500780b */ /* 0x000fe20003f2e200 */
[----:B------:R-:W-:-:S08]  /*07e0*/  DFMA R46, R48, R46, R48 ;  /* 0x0000002e302e722b */ /* 0x000fd00000000030 */
[----:B------:R-:W-:-:S08]  /*07f0*/  DFMA R48, R46, -R44, 1 ;  /* 0x3ff000002e30742b */ /* 0x000fd0000000082c */
[----:B------:R-:W-:-:S08]  /*0800*/  DFMA R48, R46, R48, R46 ;  /* 0x000000302e30722b */ /* 0x000fd0000000002e */
[----:B------:R-:W-:-:S08]  /*0810*/  DMUL R54, R20, R48 ;  /* 0x0000003014367228 */ /* 0x000fd00000000000 */
[----:B------:R-:W-:-:S08]  /*0820*/  DFMA R44, R54, -R44, R20 ;  /* 0x8000002c362c722b */ /* 0x000fd00000000014 */
[----:B------:R-:W-:-:S10]  /*0830*/  DFMA R54, R48, R44, R54 ;  /* 0x0000002c3036722b */ /* 0x000fd40000000036 */
[----:B------:R-:W-:-:S05]  /*0840*/  FFMA R15, RZ, 0.89249998331069946289, R55 ;  /* 0x3f647ae1ff0f7823 */ /* 0x000fca0000000037 */
[----:B------:R-:W-:-:S13]  /*0850*/  FSETP.GT.AND P0, PT, |R15|, 1.469367938527859385e-39, PT ;  /* 0x001000000f00780b */ /* 0x000fda0003f04200 */
[----:B------:R-:W-:Y:S05]  /*0860*/  @P0 BRA P1, `(.L_x_7) ;  /* 0x0000000000180947 */ /* 0x000fea0000800000 */
[----:B------:R-:W-:Y:S01]  /*0870*/  IMAD.MOV.U32 R44, RZ, RZ, R20 ;  /* 0x000000ffff2c7224 */ /* 0x000fe200078e0014 */
[----:B------:R-:W-:Y:S01]  /*0880*/  MOV R46, 0x47ae147b ;  /* 0x47ae147b002e7802 */ /* 0x000fe20000000f00 */
[----:B------:R-:W-:Y:S01]  /*0890*/  IMAD.MOV.U32 R45, RZ, RZ, R21 ;  /* 0x000000ffff2d7224 */ /* 0x000fe200078e0015 */
[----:B------:R-:W-:Y:S01]  /*08a0*/  MOV R60, 0x8d0 ;  /* 0x000008d0003c7802 */ /* 0x000fe20000000f00 */
[----:B------:R-:W-:-:S07]  /*08b0*/  IMAD.MOV.U32 R49, RZ, RZ, 0x3f647ae1 ;  /* 0x3f647ae1ff317424 */ /* 0x000fce00078e00ff */
[----:B-----5:R-:W-:Y:S05]  /*08c0*/  CALL.REL.NOINC `($__internal_0_$__cuda_sm20_div_rn_f64_full) ;  /* 0x0000004800947944 */ /* 0x020fea0003c00000 */
.L_x_7:
[----:B------:R-:W-:Y:S05]  /*08d0*/  BSYNC.RECONVERGENT B3 ;  /* 0x0000000000037941 */ /* 0x000fea0003800200 */
.L_x_6:
[----:B------:R-:W0:Y:S01]  /*08e0*/  MUFU.RCP64H R21, R37 ;  /* 0x0000002500157308 */ /* 0x000e220000001800 */
[----:B------:R-:W-:Y:S01]  /*08f0*/  IMAD.MOV.U32 R20, RZ, RZ, 0x1 ;  /* 0x00000001ff147424 */ /* 0x000fe200078e00ff */
[----:B------:R-:W-:Y:S05]  /*0900*/  BSSY.RECONVERGENT B3, `(.L_x_8) ;  /* 0x0000016000037945 */ /* 0x000fea0003800200 */
[----:B0-----:R-:W-:-:S08]  /*0910*/  DFMA R44, -R36, R20, 1 ;  /* 0x3ff00000242c742b */ /* 0x001fd00000000114 */
[----:B------:R-:W-:-:S08]  /*0920*/  DFMA R44, R44, R44, R44 ;  /* 0x0000002c2c2c722b */ /* 0x000fd0000000002c */
[----:B------:R-:W-:Y:S02]  /*0930*/  DFMA R20, R20, R44, R20 ;  /* 0x0000002c1414722b */ /* 0x000fe40000000014 */
[----:B------:R-:W-:-:S06]  /*0940*/  DADD R44, R28, -R4 ;  /* 0x000000001c2c7229 */ /* 0x000fcc0000000804 */
[----:B------:R-:W-:Y:S02]  /*0950*/  DFMA R4, -R36, R20, 1 ;  /* 0x3ff000002404742b */ /* 0x000fe40000000114 */
[----:B------:R-:W-:-:S06]  /*0960*/  DADD R44, R24, R44 ;  /* 0x00000000182c7229 */ /* 0x000fcc000000002c */
[----:B------:R-:W-:-:S04]  /*0970*/  DFMA R4, R20, R4, R20 ;  /* 0x000000041404722b */ /* 0x000fc80000000014 */
[----:B------:R-:W-:-:S04]  /*0980*/  FSETP.GEU.AND P1, PT, |R45|, 6.5827683646048100446e-37, PT ;  /* 0x036000002d00780b */ /* 0x000fc80003f2e200 */
[----:B------:R-:W-:-:S08]  /*0990*/  DMUL R28, R44, R4 ;  /* 0x000000042c1c7228 */ /* 0x000fd00000000000 */
[----:B------:R-:W-:-:S08]  /*09a0*/  DFMA R20, -R36, R28, R44 ;  /* 0x0000001c2414722b */ /* 0x000fd0000000012c */
[----:B------:R-:W-:Y:S02]  /*09b0*/  DFMA R28, R4, R20, R28 ;  /* 0x00000014041c722b */ /* 0x000fe4000000001c */
[----:B------:R-:W-:-:S08]  /*09c0*/  DADD R20, R54, R40 ;  /* 0x0000000036147229 */ /* 0x000fd00000000028 */
[----:B------:R-:W-:-:S05]  /*09d0*/  FFMA R4, RZ, R37, R29 ;  /* 0x00000025ff047223 */ /* 0x000fca000000001d */
[----:B------:R-:W-:-:S13]  /*09e0*/  FSETP.GT.AND P0, PT, |R4|, 1.469367938527859385e-39, PT ;  /* 0x001000000400780b */ /* 0x000fda0003f04200 */
[----:B------:R-:W-:Y:S05]  /*09f0*/  @P0 BRA P1, `(.L_x_9) ;  /* 0x0000000000180947 */ /* 0x000fea0000800000 */
[----:B------:R-:W-:Y:S01]  /*0a00*/  IMAD.MOV.U32 R46, RZ, RZ, R36 ;  /* 0x000000ffff2e7224 */ /* 0x000fe200078e0024 */
[----:B------:R-:W-:Y:S02]  /*0a10*/  MOV R49, R37 ;  /* 0x0000002500317202 */ /* 0x000fe40000000f00 */
[----:B------:R-:W-:-:S07]  /*0a20*/  MOV R60, 0xa40 ;  /* 0x00000a40003c7802 */ /* 0x000fce0000000f00 */
[----:B-----5:R-:W-:Y:S05]  /*0a30*/  CALL.REL.NOINC `($__internal_0_$__cuda_sm20_div_rn_f64_full) ;  /* 0x0000004800387944 */ /* 0x020fea0003c00000 */
[----:B------:R-:W-:Y:S02]  /*0a40*/  IMAD.MOV.U32 R28, RZ, RZ, R54 ;  /* 0x000000ffff1c7224 */ /* 0x000fe400078e0036 */
[----:B------:R-:W-:-:S07]  /*0a50*/  IMAD.MOV.U32 R29, RZ, RZ, R55 ;  /* 0x000000ffff1d7224 */ /* 0x000fce00078e0037 */
.L_x_9:
[----:B------:R-:W-:Y:S05]  /*0a60*/  BSYNC.RECONVERGENT B3 ;  /* 0x0000000000037941 */ /* 0x000fea0003800200 */
.L_x_8:
[----:B------:R-:W0:Y:S01]  /*0a70*/  MUFU.RCP64H R5, R35 ;  /* 0x0000002300057308 */ /* 0x000e220000001800 */
[----:B------:R-:W-:Y:S01]  /*0a80*/  IMAD.MOV.U32 R4, RZ, RZ, 0x1 ;  /* 0x00000001ff047424 */ /* 0x000fe200078e00ff */
[----:B------:R-:W-:Y:S01]  /*0a90*/  BSSY.RECONVERGENT B3, `(.L_x_10) ;  /* 0x0000016000037945 */ /* 0x000fe20003800200 */
[----:B------:R-:W-:-:S04]  /*0aa0*/  DADD R20, R20, R28 ;  /* 0x0000000014147229 */ /* 0x000fc8000000001c */
[----:B0-----:R-:W-:-:S08]  /*0ab0*/  DFMA R24, -R34, R4, 1 ;  /* 0x3ff000002218742b */ /* 0x001fd00000000104 */
[----:B------:R-:W-:-:S08]  /*0ac0*/  DFMA R24, R24, R24, R24 ;  /* 0x000000181818722b */ /* 0x000fd00000000018 */
[----:B------:R-:W-:Y:S02]  /*0ad0*/  DFMA R24, R4, R24, R4 ;  /* 0x000000180418722b */ /* 0x000fe40000000004 */
[----:B-----5:R-:W-:-:S06]  /*0ae0*/  DADD R4, -R18, R42 ;  /* 0x0000000012047229 */ /* 0x020fcc000000012a */
[----:B------:R-:W-:Y:S02]  /*0af0*/  DFMA R40, -R34, R24, 1 ;  /* 0x3ff000002228742b */ /* 0x000fe40000000118 */
[----:B------:R-:W-:-:S06]  /*0b00*/  DMUL R44, R32, R4 ;  /* 0x00000004202c7228 */ /* 0x000fcc0000000000 */
[----:B------:R-:W-:-:S04]  /*0b10*/  DFMA R24, R24, R40, R24 ;  /* 0x000000281818722b */ /* 0x000fc80000000018 */
[----:B------:R-:W-:-:S04]  /*0b20*/  FSETP.GEU.AND P1, PT, |R45|, 6.5827683646048100446e-37, PT ;  /* 0x036000002d00780b */ /* 0x000fc80003f2e200 */
[----:B------:R-:W-:-:S08]  /*0b30*/  DMUL R40, R44, R24 ;  /* 0x000000182c287228 */ /* 0x000fd00000000000 */
[----:B------:R-:W-:-:S08]  /*0b40*/  DFMA R46, -R34, R40, R44 ;  /* 0x00000028222e722b */ /* 0x000fd0000000012c */
[----:B------:R-:W-:-:S10]  /*0b50*/  DFMA R24, R24, R46, R40 ;  /* 0x0000002e1818722b */ /* 0x000fd40000000028 */
[----:B------:R-:W-:-:S05]  /*0b60*/  FFMA R15, RZ, R35, R25 ;  /* 0x00000023ff0f7223 */ /* 0x000fca0000000019 */
[----:B------:R-:W-:-:S13]  /*0b70*/  FSETP.GT.AND P0, PT, |R15|, 1.469367938527859385e-39, PT ;  /* 0x001000000f00780b */ /* 0x000fda0003f04200 */
[----:B------:R-:W-:Y:S05]  /*0b80*/  @P0 BRA P1, `(.L_x_11) ;  /* 0x0000000000180947 */ /* 0x000fea0000800000 */
[----:B------:R-:W-:Y:S01]  /*0b90*/  MOV R46, R34 ;  /* 0x00000022002e7202 */ /* 0x000fe20000000f00 */
[----:B------:R-:W-:Y:S01]  /*0ba0*/  IMAD.MOV.U32 R49, RZ, RZ, R35 ;  /* 0x000000ffff317224 */ /* 0x000fe200078e0023 */
[----:B------:R-:W-:-:S07]  /*0bb0*/  MOV R60, 0xbd0 ;  /* 0x00000bd0003c7802 */ /* 0x000fce0000000f00 */
[----:B------:R-:W-:Y:S05]  /*0bc0*/  CALL.REL.NOINC `($__internal_0_$__cuda_sm20_div_rn_f64_full) ;  /* 0x0000004400d47944 */ /* 0x000fea0003c00000 */
[----:B------:R-:W-:Y:S02]  /*0bd0*/  IMAD.MOV.U32 R24, RZ, RZ, R54 ;  /* 0x000000ffff187224 */ /* 0x000fe400078e0036 */
[----:B------:R-:W-:-:S07]  /*0be0*/  IMAD.MOV.U32 R25, RZ, RZ, R55 ;  /* 0x000000ffff197224 */ /* 0x000fce00078e0037 */
.L_x_11:
[----:B------:R-:W-:Y:S05]  /*0bf0*/  BSYNC.RECONVERGENT B3 ;  /* 0x0000000000037941 */ /* 0x000fea0003800200 */
.L_x_10:
[----:B------:R-:W0:Y:S01]  /*0c00*/  MUFU.RCP64H R41, 0.19999992847442626953 ;  /* 0x3fc9999900297908 */ /* 0x000e220000001800 */
[----:B------:R-:W-:Y:S01]  /*0c10*/  MOV R28, 0x9999999a ;  /* 0x9999999a001c7802 */ /* 0x000fe20000000f00 */
[----:B------:R-:W-:Y:S01]  /*0c20*/  IMAD.MOV.U32 R29, RZ, RZ, 0x3fc99999 ;  /* 0x3fc99999ff1d7424 */ /* 0x000fe200078e00ff */
[----:B------:R-:W-:Y:S01]  /*0c30*/  BSSY.RECONVERGENT B3, `(.L_x_12) ;  /* 0x0000013000037945 */ /* 0x000fe20003800200 */
[----:B------:R-:W-:-:S06]  /*0c40*/  IMAD.MOV.U32 R40, RZ, RZ, 0x1 ;  /* 0x00000001ff287424 */ /* 0x000fcc00078e00ff */
[----:B0-----:R-:W-:-:S08]  /*0c50*/  DFMA R44, R40, -R28, 1 ;  /* 0x3ff00000282c742b */ /* 0x001fd0000000081c */
[----:B------:R-:W-:-:S08]  /*0c60*/  DFMA R44, R44, R44, R44 ;  /* 0x0000002c2c2c722b */ /* 0x000fd0000000002c */
[----:B------:R-:W-:Y:S02]  /*0c70*/  DFMA R40, R40, R44, R40 ;  /* 0x0000002c2828722b */ /* 0x000fe40000000028 */
[----:B------:R-:W-:-:S06]  /*0c80*/  DMUL R44, R2, R4 ;  /* 0x00000004022c7228 */ /* 0x000fcc0000000000 */
[----:B------:R-:W-:-:S04]  /*0c90*/  DFMA R46, R40, -R28, 1 ;  /* 0x3ff00000282e742b */ /* 0x000fc8000000081c */
[----:B------:R-:W-:-:S04]  /*0ca0*/  FSETP.GEU.AND P1, PT, |R45|, 6.5827683646048100446e-37, PT ;  /* 0x036000002d00780b */ /* 0x000fc80003f2e200 */
[----:B------:R-:W-:-:S08]  /*0cb0*/  DFMA R46, R40, R46, R40 ;  /* 0x0000002e282e722b */ /* 0x000fd00000000028 */
[----:B------:R-:W-:-:S08]  /*0cc0*/  DMUL R54, R44, R46 ;  /* 0x0000002e2c367228 */ /* 0x000fd00000000000 */
[----:B------:R-:W-:-:S08]  /*0cd0*/  DFMA R28, R54, -R28, R44 ;  /* 0x8000001c361c722b */ /* 0x000fd0000000002c */
[----:B------:R-:W-:-:S10]  /*0ce0*/  DFMA R54, R46, R28, R54 ;  /* 0x0000001c2e36722b */ /* 0x000fd40000000036 */
[----:B------:R-:W-:-:S05]  /*0cf0*/  FFMA R2, RZ, 1.5749999284744262695, R55 ;  /* 0x3fc99999ff027823 */ /* 0x000fca0000000037 */
[----:B------:R-:W-:-:S13]  /*0d00*/  FSETP.GT.AND P0, PT, |R2|, 1.469367938527859385e-39, PT ;  /* 0x001000000200780b */ /* 0x000fda0003f04200 */
[----:B------:R-:W-:Y:S05]  /*0d10*/  @P0 BRA P1, `(.L_x_13) ;  /* 0x0000000000100947 */ /* 0x000fea0000800000 */
[----:B------:R-:W-:Y:S01]  /*0d20*/  IMAD.MOV.U32 R46, RZ, RZ, -0x66666666 ;  /* 0x9999999aff2e7424 */ /* 0x000fe200078e00ff */
[----:B------:R-:W-:Y:S02]  /*0d30*/  MOV R49, 0x3fc99999 ;  /* 0x3fc9999900317802 */ /* 0x000fe40000000f00 */
[----:B------:R-:W-:-:S07]  /*0d40*/  MOV R60, 0xd60 ;  /* 0x00000d60003c7802 */ /* 0x000fce0000000f00 */
[----:B------:R-:W-:Y:S05]  /*0d50*/  CALL.REL.NOINC `($__internal_0_$__cuda_sm20_div_rn_f64_full) ;  /* 0x0000004400707944 */ /* 0x000fea0003c00000 */
.L_x_13:
[----:B------:R-:W-:Y:S05]  /*0d60*/  BSYNC.RECONVERGENT B3 ;  /* 0x0000000000037941 */ /* 0x000fea0003800200 */
.L_x_12:
[----:B------:R-:W0:Y:S01]  /*0d70*/  MUFU.RCP64H R41, 0.049999982118606567383 ;  /* 0x3fa9999900297908 */ /* 0x000e220000001800 */
[----:B------:R-:W-:Y:S01]  /*0d80*/  IMAD.MOV.U32 R28, RZ, RZ, -0x66666666 ;  /* 0x9999999aff1c7424 */ /* 0x000fe200078e00ff */
[----:B------:R-:W-:Y:S01]  /*0d90*/  DADD R2, R30, R30 ;  /* 0x000000001e027229 */ /* 0x000fe2000000001e */
[----:B------:R-:W-:Y:S01]  /*0da0*/  IMAD.MOV.U32 R29, RZ, RZ, 0x3fa99999 ;  /* 0x3fa99999ff1d7424 */ /* 0x000fe200078e00ff */
[----:B------:R-:W-:Y:S01]  /*0db0*/  BSSY.RECONVERGENT B3, `(.L_x_14) ;  /* 0x0000018000037945 */ /* 0x000fe20003800200 */
[----:B------:R-:W-:Y:S01]  /*0dc0*/  IMAD.MOV.U32 R40, RZ, RZ, 0x1 ;  /* 0x00000001ff287424 */ /* 0x000fe200078e00ff */
[----:B------:R-:W-:-:S04]  /*0dd0*/  DADD R24, R54, R24 ;  /* 0x0000000036187229 */ /* 0x000fc80000000018 */
[----:B------:R-:W-:Y:S02]  /*0de0*/  DADD R42, -R2, R42 ;  /* 0x00000000022a7229 */ /* 0x000fe4000000012a */
[----:B0-----:R-:W-:-:S06]  /*0df0*/  DFMA R44, R40, -R28, 1 ;  /* 0x3ff00000282c742b */ /* 0x001fcc000000081c */
[----:B------:R-:W-:Y:S02]  /*0e00*/  DADD R18, R18, R42 ;  /* 0x0000000012127229 */ /* 0x000fe4000000002a */
        /* <DEDUP_REMOVED lines=9> */
[----:B------:R-:W-:-:S05]  /*0ea0*/  FFMA R15, RZ, 1.3249999284744262695, R29 ;  /* 0x3fa99999ff0f7823 */ /* 0x000fca000000001d */
[----:B------:R-:W-:-:S13]  /*0eb0*/  FSETP.GT.AND P0, PT, |R15|, 1.469367938527859385e-39, PT ;  /* 0x001000000f00780b */ /* 0x000fda0003f04200 */
[----:B------:R-:W-:Y:S05]  /*0ec0*/  @P0 BRA P1, `(.L_x_15) ;  /* 0x0000000000180947 */ /* 0x000fea0000800000 */
[----:B------:R-:W-:Y:S01]  /*0ed0*/  MOV R46, 0x9999999a ;  /* 0x9999999a002e7802 */ /* 0x000fe20000000f00 */
[----:B------:R-:W-:Y:S01]  /*0ee0*/  IMAD.MOV.U32 R49, RZ, RZ, 0x3fa99999 ;  /* 0x3fa99999ff317424 */ /* 0x000fe200078e00ff */
[----:B------:R-:W-:-:S07]  /*0ef0*/  MOV R60, 0xf10 ;  /* 0x00000f10003c7802 */ /* 0x000fce0000000f00 */
[----:B------:R-:W-:Y:S05]  /*0f00*/  CALL.REL.NOINC `($__internal_0_$__cuda_sm20_div_rn_f64_full) ;  /* 0x0000004400047944 */ /* 0x000fea0003c00000 */
[----:B------:R-:W-:Y:S01]  /*0f10*/  IMAD.MOV.U32 R28, RZ, RZ, R54 ;  /* 0x000000ffff1c7224 */ /* 0x000fe200078e0036 */
[----:B------:R-:W-:-:S07]  /*0f20*/  MOV R29, R55 ;  /* 0x00000037001d7202 */ /* 0x000fce0000000f00 */
.L_x_15:
[----:B------:R-:W-:Y:S05]  /*0f30*/  BSYNC.RECONVERGENT B3 ;  /* 0x0000000000037941 */ /* 0x000fea0003800200 */
.L_x_14:
[----:B------:R-:W0:Y:S01]  /*0f40*/  MUFU.RCP64H R43, 0.049999982118606567383 ;  /* 0x3fa99999002b7908 */ /* 0x000e220000001800 */
[----:B------:R-:W-:Y:S02]  /*0f50*/  HFMA2 R42, -RZ, RZ, 0, 5.9604644775390625e-08 ;  /* 0x00000001ff2a7431 */ /* 0x000fe400000001ff */
[----:B------:R-:W-:Y:S01]  /*0f60*/  IMAD.MOV.U32 R40, RZ, RZ, -0x66666666 ;  /* 0x9999999aff287424 */ /* 0x000fe200078e00ff */
[----:B------:R-:W-:Y:S01]  /*0f70*/  BSSY.RECONVERGENT B3, `(.L_x_16) ;  /* 0x0000015000037945 */ /* 0x000fe20003800200 */
[----:B------:R-:W-:-:S06]  /*0f80*/  IMAD.MOV.U32 R41, RZ, RZ, 0x3fa99999 ;  /* 0x3fa99999ff297424 */ /* 0x000fcc00078e00ff */
[----:B0-----:R-:W-:-:S08]  /*0f90*/  DFMA R44, R42, -R40, 1 ;  /* 0x3ff000002a2c742b */ /* 0x001fd00000000828 */
[----:B------:R-:W-:-:S08]  /*0fa0*/  DFMA R44, R44, R44, R44 ;  /* 0x0000002c2c2c722b */ /* 0x000fd0000000002c */
[----:B------:R-:W-:Y:S02]  /*0fb0*/  DFMA R42, R42, R44, R42 ;  /* 0x0000002c2a2a722b */ /* 0x000fe4000000002a */
[----:B------:R-:W-:-:S06]  /*0fc0*/  DADD R44, R24, R28 ;  /* 0x00000000182c7229 */ /* 0x000fcc000000001c */
        /* <DEDUP_REMOVED lines=9> */
[----:B------:R-:W-:Y:S01]  /*1060*/  IMAD.MOV.U32 R46, RZ, RZ, -0x66666666 ;  /* 0x9999999aff2e7424 */ /* 0x000fe200078e00ff */
[----:B------:R-:W-:Y:S01]  /*1070*/  MOV R60, 0x10a0 ;  /* 0x000010a0003c7802 */ /* 0x000fe20000000f00 */
[----:B------:R-:W-:-:S07]  /*1080*/  IMAD.MOV.U32 R49, RZ, RZ, 0x3fa99999 ;  /* 0x3fa99999ff317424 */ /* 0x000fce00078e00ff */
[----:B------:R-:W-:Y:S05]  /*1090*/  CALL.REL.NOINC `($__internal_0_$__cuda_sm20_div_rn_f64_full) ;  /* 0x0000004000a07944 */ /* 0x000fea0003c00000 */
[----:B------:R-:W-:Y:S01]  /*10a0*/  MOV R24, R54 ;  /* 0x0000003600187202 */ /* 0x000fe20000000f00 */
[----:B------:R-:W-:-:S07]  /*10b0*/  IMAD.MOV.U32 R25, RZ, RZ, R55 ;  /* 0x000000ffff197224 */ /* 0x000fce00078e0037 */
.L_x_17:
[----:B------:R-:W-:Y:S05]  /*10c0*/  BSYNC.RECONVERGENT B3 ;  /* 0x0000000000037941 */ /* 0x000fea0003800200 */
.L_x_16:
[----:B------:R-:W0:Y:S01]  /*10d0*/  MUFU.RCP64H R29, R37 ;  /* 0x00000025001d7308 */ /* 0x000e220000001800 */
[----:B------:R-:W-:Y:S01]  /*10e0*/  IMAD.MOV.U32 R28, RZ, RZ, 0x1 ;  /* 0x00000001ff1c7424 */ /* 0x000fe200078e00ff */
[----:B------:R-:W-:Y:S05]  /*10f0*/  BSSY.RECONVERGENT B3, `(.L_x_18) ;  /* 0x0000019000037945 */ /* 0x000fea0003800200 */
[----:B0-----:R-:W-:-:S08]  /*1100*/  DFMA R40, -R36, R28, 1 ;  /* 0x3ff000002428742b */ /* 0x001fd0000000011c */
[----:B------:R-:W-:Y:S02]  /*1110*/  DFMA R42, R40, R40, R40 ;  /* 0x00000028282a722b */ /* 0x000fe40000000028 */
[----:B------:R-:W-:-:S06]  /*1120*/  DADD R40, R30, -R22 ;  /* 0x000000001e287229 */ /* 0x000fcc0000000816 */
[----:B------:R-:W-:Y:S02]  /*1130*/  DFMA R42, R28, R42, R28 ;  /* 0x0000002a1c2a722b */ /* 0x000fe4000000001c */
[----:B------:R-:W-:Y:S02]  /*1140*/  DMUL R6, R6, R40 ;  /* 0x0000002806067228 */ /* 0x000fe40000000000 */
[----:B------:R-:W-:-:S04]  /*1150*/  DADD R28, -R30, R26 ;  /* 0x000000001e1c7229 */ /* 0x000fc8000000011a */
[----:B------:R-:W-:-:S04]  /*1160*/  DFMA R40, -R36, R42, 1 ;  /* 0x3ff000002428742b */ /* 0x000fc8000000012a */
[----:B------:R-:W-:-:S04]  /*1170*/  DFMA R16, R16, R28, -R6 ;  /* 0x0000001c1010722b */ /* 0x000fc80000000806 */
[----:B------:R-:W-:-:S06]  /*1180*/  DFMA R40, R42, R40, R42 ;  /* 0x000000282a28722b */ /* 0x000fcc000000002a */
[----:B------:R-:W-:Y:S02]  /*1190*/  FSETP.GEU.AND P1, PT, |R17|, 6.5827683646048100446e-37, PT ;  /* 0x036000001100780b */ /* 0x000fe40003f2e200 */
        /* <DEDUP_REMOVED lines=8> */
[----:B------:R-:W-:Y:S01]  /*1220*/  MOV R49, R37 ;  /* 0x0000002500317202 */ /* 0x000fe20000000f00 */
[----:B------:R-:W-:Y:S01]  /*1230*/  IMAD.MOV.U32 R46, RZ, RZ, R36 ;  /* 0x000000ffff2e7224 */ /* 0x000fe200078e0024 */
[----:B------:R-:W-:-:S07]  /*1240*/  MOV R60, 0x1260 ;  /* 0x00001260003c7802 */ /* 0x000fce0000000f00 */
[----:B------:R-:W-:Y:S05]  /*1250*/  CALL.REL.NOINC `($__internal_0_$__cuda_sm20_div_rn_f64_full) ;  /* 0x0000004000307944 */ /* 0x000fea0003c00000 */
[----:B------:R-:W-:Y:S02]  /*1260*/  IMAD.MOV.U32 R44, RZ, RZ, R54 ;  /* 0x000000ffff2c7224 */ /* 0x000fe400078e0036 */
[----:B------:R-:W-:-:S07]  /*1270*/  IMAD.MOV.U32 R45, RZ, RZ, R55 ;  /* 0x000000ffff2d7224 */ /* 0x000fce00078e0037 */
.L_x_19:
[----:B------:R-:W-:Y:S05]  /*1280*/  BSYNC.RECONVERGENT B3 ;  /* 0x0000000000037941 */ /* 0x000fea0003800200 */
.L_x_18:
[----:B------:R-:W0:Y:S01]  /*1290*/  MUFU.RCP64H R17, 0.0024999994784593582153 ;  /* 0x3f647ae100117908 */ /* 0x000e220000001800 */
[----:B------:R-:W-:Y:S01]  /*12a0*/  MOV R6, 0x47ae147b ;  /* 0x47ae147b00067802 */ /* 0x000fe20000000f00 */
[----:B------:R-:W-:Y:S01]  /*12b0*/  IMAD.MOV.U32 R7, RZ, RZ, 0x3f647ae1 ;  /* 0x3f647ae1ff077424 */ /* 0x000fe200078e00ff */
[----:B------:R-:W-:Y:S01]  /*12c0*/  FSETP.GEU.AND P1, PT, |R45|, 6.5827683646048100446e-37, PT ;  /* 0x036000002d00780b */ /* 0x000fe20003f2e200 */
[----:B------:R-:W-:Y:S01]  /*12d0*/  IMAD.MOV.U32 R16, RZ, RZ, 0x1 ;  /* 0x00000001ff107424 */ /* 0x000fe200078e00ff */
[----:B------:R-:W-:Y:S05]  /*12e0*/  BSSY.RECONVERGENT B3, `(.L_x_20) ;  /* 0x0000010000037945 */ /* 0x000fea0003800200 */
[----:B0-----:R-:W-:-:S08]  /*12f0*/  DFMA R28, R16, -R6, 1 ;  /* 0x3ff00000101c742b */ /* 0x001fd00000000806 */
[----:B------:R-:W-:-:S08]  /*1300*/  DFMA R28, R28, R28, R28 ;  /* 0x0000001c1c1c722b */ /* 0x000fd0000000001c */
        /* <DEDUP_REMOVED lines=9> */
[----:B------:R-:W-:Y:S01]  /*13a0*/  MOV R46, 0x47ae147b ;  /* 0x47ae147b002e7802 */ /* 0x000fe20000000f00 */
[----:B------:R-:W-:Y:S01]  /*13b0*/  IMAD.MOV.U32 R49, RZ, RZ, 0x3f647ae1 ;  /* 0x3f647ae1ff317424 */ /* 0x000fe200078e00ff */
[----:B------:R-:W-:-:S07]  /*13c0*/  MOV R60, 0x13e0 ;  /* 0x000013e0003c7802 */ /* 0x000fce0000000f00 */
[----:B------:R-:W-:Y:S05]  /*13d0*/  CALL.REL.NOINC `($__internal_0_$__cuda_sm20_div_rn_f64_full) ;  /* 0x0000003c00d07944 */ /* 0x000fea0003c00000 */
.L_x_21:
[----:B------:R-:W-:Y:S05]  /*13e0*/  BSYNC.RECONVERGENT B3 ;  /* 0x0000000000037941 */ /* 0x000fea0003800200 */
.L_x_20:
[----:B------:R-:W0:Y:S01]  /*13f0*/  MUFU.RCP64H R7, R39 ;  /* 0x0000002700077308 */ /* 0x000e220000001800 */
[----:B------:R-:W-:Y:S01]  /*1400*/  IMAD.MOV.U32 R6, RZ, RZ, 0x1 ;  /* 0x00000001ff067424 */ /* 0x000fe200078e00ff */
[----:B------:R-:W-:Y:S01]  /*1410*/  DADD R24, R54, R24 ;  /* 0x0000000036187229 */ /* 0x000fe20000000018 */
[----:B------:R-:W-:Y:S01]  /*1420*/  UMOV UR4, 0x9999999a ;  /* 0x9999999a00047882 */ /* 0x000fe20000000000 */
[----:B------:R-:W-:Y:S01]  /*1430*/  UMOV UR5, 0x40209999 ;  /* 0x4020999900057882 */ /* 0x000fe20000000000 */
[----:B------:R-:W-:Y:S01]  /*1440*/  FSETP.GEU.AND P1, PT, |R5|, 6.5827683646048100446e-37, PT ;  /* 0x036000000500780b */ /* 0x000fe20003f2e200 */
[----:B------:R-:W-:Y:S04]  /*1450*/  BSSY.RECONVERGENT B3, `(.L_x_22) ;  /* 0x000001f000037945 */ /* 0x000fe80003800200 */
[----:B------:R-:W-:Y:S01]  /*1460*/  DMUL R24, R24, -UR4 ;  /* 0x8000000418187c28 */ /* 0x000fe20008000000 */
[----:B------:R-:W-:Y:S01]  /*1470*/  UMOV UR5, 0x3fb99999 ;  /* 0x3fb9999900057882 */ /* 0x000fe20000000000 */
[----:B0-----:R-:W-:-:S06]  /*1480*/  DFMA R16, -R38, R6, 1 ;  /* 0x3ff000002610742b */ /* 0x001fcc0000000106 */
[----:B------:R-:W-:Y:S01]  /*1490*/  DFMA R20, R20, UR4, R24 ;  /* 0x0000000414147c2b */ /* 0x000fe20008000018 */
[----:B------:R-:W-:Y:S01]  /*14a0*/  UMOV UR4, 0xeb1c432d ;  /* 0xeb1c432d00047882 */ /* 0x000fe20000000000 */
[----:B------:R-:W-:Y:S01]  /*14b0*/  DADD R24, -R32, 1 ;  /* 0x3ff0000020187429 */ /* 0x000fe20000000100 */
[----:B------:R-:W-:Y:S01]  /*14c0*/  UMOV UR5, 0x3f0a36e2 ;  /* 0x3f0a36e200057882 */ /* 0x000fe20000000000 */
[----:B------:R-:W-:-:S06]  /*14d0*/  DFMA R16, R16, R16, R16 ;  /* 0x000000101010722b */ /* 0x000fcc0000000010 */
[----:B------:R-:W-:Y:S02]  /*14e0*/  DFMA R20, R32, R24, R20 ;  /* 0x000000182014722b */ /* 0x000fe40000000014 */
[----:B------:R-:W-:Y:S02]  /*14f0*/  DFMA R6, R6, R16, R6 ;  /* 0x000000100606722b */ /* 0x000fe40000000006 */
[----:B------:R-:W0:Y:S04]  /*1500*/  LDC.64 R16, c[0x0][0x380] ;  /* 0x0000e000ff107b82 */ /* 0x000e280000000a00 */
[----:B------:R-:W-:Y:S02]  /*1510*/  DFMA R20, R20, UR4, R32 ;  /* 0x0000000414147c2b */ /* 0x000fe40008000020 */
[----:B------:R-:W-:-:S08]  /*1520*/  DFMA R28, -R38, R6, 1 ;  /* 0x3ff00000261c742b */ /* 0x000fd00000000106 */
[----:B------:R-:W-:-:S08]  /*1530*/  DFMA R6, R6, R28, R6 ;  /* 0x0000001c0606722b */ /* 0x000fd00000000006 */
[----:B------:R-:W-:Y:S01]  /*1540*/  DMUL R28, R6, R4 ;  /* 0x00000004061c7228 */ /* 0x000fe20000000000 */
[----:B0-----:R-:W-:-:S05]  /*1550*/  IMAD.WIDE R16, R0, 0x8, R16 ;  /* 0x0000000800107825 */ /* 0x001fca00078e0210 */
[----:B------:R0:W-:Y:S02]  /*1560*/  STG.E.64 desc[UR6][R16.64], R20 ;  /* 0x0000001410007986 */ /* 0x0001e4000c101b06 */
[----:B------:R-:W-:-:S08]  /*1570*/  DFMA R24, -R38, R28, R4 ;  /* 0x0000001c2618722b */ /* 0x000fd00000000104 */
[----:B------:R-:W-:-:S10]  /*1580*/  DFMA R6, R6, R24, R28 ;  /* 0x000000180606722b */ /* 0x000fd4000000001c */
[----:B------:R-:W-:-:S05]  /*1590*/  FFMA R15, RZ, R39, R7 ;  /* 0x00000027ff0f7223 */ /* 0x000fca0000000007 */
[----:B------:R-:W-:-:S13]  /*15a0*/  FSETP.GT.AND P0, PT, |R15|, 1.469367938527859385e-39, PT ;  /* 0x001000000f00780b */ /* 0x000fda0003f04200 */
[----:B0-----:R-:W-:Y:S05]  /*15b0*/  @P0 BRA P1, `(.L_x_23) ;  /* 0x0000000000200947 */ /* 0x001fea0000800000 */
        /* <DEDUP_REMOVED lines=8> */
.L_x_23:
[----:B------:R-:W-:Y:S05]  /*1640*/  BSYNC.RECONVERGENT B3 ;  /* 0x0000000000037941 */ /* 0x000fea0003800200 */
.L_x_22:
        /* <DEDUP_REMOVED lines=17> */
[----:B------:R-:W-:Y:S01]  /*1760*/  MOV R44, R18 ;  /* 0x00000012002c7202 */ /* 0x000fe20000000f00 */
[----:B------:R-:W-:Y:S01]  /*1770*/  IMAD.MOV.U32 R45, RZ, RZ, R19 ;  /* 0x000000ffff2d7224 */ /* 0x000fe200078e0013 */
[----:B------:R-:W-:Y:S01]  /*1780*/  MOV R49, 0x3f647ae1 ;  /* 0x3f647ae100317802 */ /* 0x000fe20000000f00 */
[----:B------:R-:W-:Y:S01]  /*1790*/  IMAD.MOV.U32 R46, RZ, RZ, 0x47ae147b ;  /* 0x47ae147bff2e7424 */ /* 0x000fe200078e00ff */
[----:B------:R-:W-:-:S07]  /*17a0*/  MOV R60, 0x17c0 ;  /* 0x000017c0003c7802 */ /* 0x000fce0000000f00 */
[----:B------:R-:W-:Y:S05]  /*17b0*/  CALL.REL.NOINC `($__internal_0_$__cuda_sm20_div_rn_f64_full) ;  /* 0x0000003800d87944 */ /* 0x000fea0003c00000 */
[----:B------:R-:W-:Y:S02]  /*17c0*/  IMAD.MOV.U32 R4, RZ, RZ, R54 ;  /* 0x000000ffff047224 */ /* 0x000fe400078e0036 */
[----:B------:R-:W-:-:S07]  /*17d0*/  IMAD.MOV.U32 R5, RZ, RZ, R55 ;  /* 0x000000ffff057224 */ /* 0x000fce00078e0037 */
.L_x_25:
[----:B------:R-:W-:Y:S05]  /*17e0*/  BSYNC.RECONVERGENT B3 ;  /* 0x0000000000037941 */ /* 0x000fea0003800200 */
.L_x_24:
[----:B------:R-:W0:Y:S01]  /*17f0*/  MUFU.RCP64H R17, R37 ;  /* 0x0000002500117308 */ /* 0x000e220000001800 */
[----:B------:R-:W-:Y:S01]  /*1800*/  MOV R16, 0x1 ;  /* 0x0000000100107802 */ /* 0x000fe20000000f00 */
[----:B------:R-:W-:Y:S01]  /*1810*/  DADD R2, R26, -R2 ;  /* 0x000000001a027229 */ /* 0x000fe20000000802 */
[----:B------:R-:W-:Y:S07]  /*1820*/  BSSY.RECONVERGENT B3, `(.L_x_26) ;  /* 0x0000013000037945 */ /* 0x000fee0003800200 */
[----:B------:R-:W-:-:S02]  /*1830*/  DADD R44, R22, R2 ;  /* 0x00000000162c7229 */ /* 0x000fc40000000002 */
[----:B0-----:R-:W-:-:S08]  /*1840*/  DFMA R18, -R36, R16, 1 ;  /* 0x3ff000002412742b */ /* 0x001fd00000000110 */
[----:B------:R-:W-:Y:S01]  /*1850*/  FSETP.GEU.AND P1, PT, |R45|, 6.5827683646048100446e-37, PT ;  /* 0x036000002d00780b */ /* 0x000fe20003f2e200 */
[----:B------:R-:W-:-:S08]  /*1860*/  DFMA R18, R18, R18, R18 ;  /* 0x000000121212722b */ /* 0x000fd00000000012 */
[----:B------:R-:W-:-:S08]  /*1870*/  DFMA R18, R16, R18, R16 ;  /* 0x000000121012722b */ /* 0x000fd00000000010 */
[----:B------:R-:W-:-:S08]  /*1880*/  DFMA R16, -R36, R18, 1 ;  /* 0x3ff000002410742b */ /* 0x000fd00000000112 */
[----:B------:R-:W-:-:S08]  /*1890*/  DFMA R16, R18, R16, R18 ;  /* 0x000000101210722b */ /* 0x000fd00000000012 */
[----:B------:R-:W-:-:S08]  /*18a0*/  DMUL R54, R16, R44 ;  /* 0x0000002c10367228 */ /* 0x000fd00000000000 */
[----:B------:R-:W-:-:S08]  /*18b0*/  DFMA R2, -R36, R54, R44 ;  /* 0x000000362402722b */ /* 0x000fd0000000012c */
[----:B------:R-:W-:-:S10]  /*18c0*/  DFMA R54, R16, R2, R54 ;  /* 0x000000021036722b */ /* 0x000fd40000000036 */
[----:B------:R-:W-:-:S05]  /*18d0*/  FFMA R2, RZ, R37, R55 ;  /* 0x00000025ff027223 */ /* 0x000fca0000000037 */
[----:B------:R-:W-:Y:S01]  /*18e0*/  FSETP.GT.AND P0, PT, |R2|, 1.469367938527859385e-39, PT ;  /* 0x001000000200780b */ /* 0x000fe20003f04200 */
[----:B------:R-:W-:-:S12]  /*18f0*/  DADD R2, R4, R6 ;  /* 0x0000000004027229 */ /* 0x000fd80000000006 */
[----:B------:R-:W-:Y:S05]  /*1900*/  @P0 BRA P1, `(.L_x_27) ;  /* 0x0000000000100947 */ /* 0x000fea0000800000 */
[----:B------:R-:W-:Y:S01]  /*1910*/  IMAD.MOV.U32 R46, RZ, RZ, R36 ;  /* 0x000000ffff2e7224 */ /* 0x000fe200078e0024 */
[----:B------:R-:W-:Y:S01]  /*1920*/  MOV R60, 0x1950 ;  /* 0x00001950003c7802 */ /* 0x000fe20000000f00 */
[----:B------:R-:W-:-:S07]  /*1930*/  IMAD.MOV.U32 R49, RZ, RZ, R37 ;  /* 0x000000ffff317224 */ /* 0x000fce00078e0025 */
[----:B------:R-:W-:Y:S05]  /*1940*/  CALL.REL.NOINC `($__internal_0_$__cuda_sm20_div_rn_f64_full) ;  /* 0x0000003800747944 */ /* 0x000fea0003c00000 */
.L_x_27:
[----:B------:R-:W-:Y:S05]  /*1950*/  BSYNC.RECONVERGENT B3 ;  /* 0x0000000000037941 */ /* 0x000fea0003800200 */
.L_x_26:
[----:B------:R-:W-:Y:S01]  /*1960*/  MOV R4, 0xf5c28f5c ;  /* 0xf5c28f5c00047802 */ /* 0x000fe20000000f00 */
[----:B------:R-:W-:Y:S01]  /*1970*/  IMAD.MOV.U32 R5, RZ, RZ, 0x3fe75c28 ;  /* 0x3fe75c28ff057424 */ /* 0x000fe200078e00ff */
[----:B------:R-:W-:Y:S01]  /*1980*/  UMOV UR4, 0x0 ;  /* 0x0000000000047882 */ /* 0x000fe20000000000 */
[----:B------:R-:W-:Y:S01]  /*1990*/  UMOV UR5, 0x3ff00000 ;  /* 0x3ff0000000057882 */ /* 0x000fe20000000000 */
[----:B------:R-:W-:Y:S01]  /*19a0*/  FSETP.GEU.AND P1, PT, |R33|, 6.5827683646048100446e-37, PT ;  /* 0x036000002100780b */ /* 0x000fe20003f2e200 */
[----:B------:R-:W-:Y:S01]  /*19b0*/  BSSY.RECONVERGENT B3, `(.L_x_28) ;  /* 0x0000017000037945 */ /* 0x000fe20003800200 */
[----:B------:R-:W-:Y:S02]  /*19c0*/  DADD R2, R2, R54 ;  /* 0x0000000002027229 */ /* 0x000fe40000000036 */
[----:B------:R-:W-:Y:S01]  /*19d0*/  DFMA R46, R32, R4, UR4 ;  /* 0x00000004202e7e2b */ /* 0x000fe20008000004 */
[----:B------:R-:W-:-:S05]  /*19e0*/  IMAD.MOV.U32 R4, RZ, RZ, 0x1 ;  /* 0x00000001ff047424 */ /* 0x000fca00078e00ff */
[----:B------:R-:W0:Y:S02]  /*19f0*/  MUFU.RCP64H R5, R47 ;  /* 0x0000002f00057308 */ /* 0x000e240000001800 */
[----:B0-----:R-:W-:-:S08]  /*1a00*/  DFMA R6, -R46, R4, 1 ;  /* 0x3ff000002e06742b */ /* 0x001fd00000000104 */
        /* <DEDUP_REMOVED lines=12> */
[----:B------:R-:W-:Y:S01]  /*1ad0*/  MOV R60, 0x1b00 ;  /* 0x00001b00003c7802 */ /* 0x000fe20000000f00 */
[----:B------:R-:W-:-:S07]  /*1ae0*/  IMAD.MOV.U32 R45, RZ, RZ, R33 ;  /* 0x000000ffff2d7224 */ /* 0x000fce00078e0021 */
[----:B------:R-:W-:Y:S05]  /*1af0*/  CALL.REL.NOINC `($__internal_0_$__cuda_sm20_div_rn_f64_full) ;  /* 0x0000003800087944 */ /* 0x000fea0003c00000 */
[----:B------:R-:W-:Y:S01]  /*1b00*/  MOV R4, R54 ;  /* 0x0000003600047202 */ /* 0x000fe20000000f00 */
[----:B------:R-:W-:-:S07]  /*1b10*/  IMAD.MOV.U32 R5, RZ, RZ, R55 ;  /* 0x000000ffff057224 */ /* 0x000fce00078e0037 */
.L_x_29:
[----:B------:R-:W-:Y:S05]  /*1b20*/  BSYNC.RECONVERGENT B3 ;  /* 0x0000000000037941 */ /* 0x000fea0003800200 */
.L_x_28:
[----:B------:R-:W0:Y:S01]  /*1b30*/  LDC.64 R6, c[0x0][0x388] ;  /* 0x0000e200ff067b82 */ /* 0x000e220000000a00 */
[----:B------:R-:W-:Y:S01]  /*1b40*/  DADD R2, R2, R4 ;  /* 0x0000000002027229 */ /* 0x000fe20000000004 */
[----:B------:R-:W-:Y:S01]  /*1b50*/  UMOV UR4, 0xeb1c432d ;  /* 0xeb1c432d00047882 */ /* 0x000fe20000000000 */
[----:B------:R-:W-:Y:S01]  /*1b60*/  UMOV UR5, 0x3f0a36e2 ;  /* 0x3f0a36e200057882 */ /* 0x000fe20000000000 */
[----:B------:R-:W-:-:S05]  /*1b70*/  IMAD.IADD R13, R58, 0x1, R13 ;  /* 0x000000013a0d7824 */ /* 0x000fca00078e020d */
[----:B------:R-:W-:Y:S01]  /*1b80*/  DADD R2, -R30, R2 ;  /* 0x000000001e027229 */ /* 0x000fe20000000102 */
[----:B------:R-:W-:-:S07]  /*1b90*/  ISETP.GE.U32.AND P0, PT, R13, 0x5a, PT ;  /* 0x0000005a0d00780c */ /* 0x000fce0003f06070 */
[----:B------:R-:W-:Y:S01]  /*1ba0*/  DFMA R2, R2, UR4, R32 ;  /* 0x0000000402027c2b */ /* 0x000fe20008000020 */
[----:B0-----:R-:W-:-:S06]  /*1bb0*/  IMAD.WIDE R4, R0, 0x8, R6 ;  /* 0x0000000800047825 */ /* 0x001fcc00078e0206 */
[----:B------:R0:W-:Y:S01]  /*1bc0*/  STG.E.64 desc[UR6][R4.64], R2 ;  /* 0x0000000204007986 */ /* 0x0001e2000c101b06 */
[----:B------:R-:W-:Y:S05]  /*1bd0*/  @!P0 BRA `(.L_x_30) ;  /* 0xffffffe400a08947 */ /* 0x000fea000383ffff */
.L_x_3:
[----:B-12---:R-:W-:Y:S05]  /*1be0*/  BSYNC.RECONVERGENT B2 ;  /* 0x0000000000027941 */ /* 0x006fea0003800200 */
.L_x_2:
[----:B------:R-:W-:Y:S05]  /*1bf0*/  BRA `(.L_x_31) ;  /* 0x0000003400b47947 */ /* 0x000fea0003800000 */
.L_x_1:
[----:B------:R-:W-:-:S13]  /*1c00*/  ISETP.GE.U32.AND P0, PT, R56, 0x40, PT ;  /* 0x000000403800780c */ /* 0x000fda0003f06070 */
[----:B------:R-:W-:Y:S05]  /*1c10*/  @!P0 BRA `(.L_x_32) ;  /* 0x0000001800b08947 */ /* 0x000fea0003800000 */
[----:B------:R-:W-:Y:S01]  /*1c20*/  ISETP.GT.U32.AND P0, PT, R11, 0x167, PT ;  /* 0x000001670b00780c */ /* 0x000fe20003f04070 */
[----:B------:R-:W-:-:S12]  /*1c30*/  BSSY.RECONVERGENT B2, `(.L_x_33) ;  /* 0x00001a9000027945 */ /* 0x000fd80003800200 */
[----:B------:R-:W-:Y:S05]  /*1c40*/  @P0 BRA `(.L_x_34) ;  /* 0x00000018009c0947 */ /* 0x000fea0003800000 */
[C---:B------:R-:W-:Y:S01]  /*1c50*/  SHF.L.U32 R36, R56.reuse, 0x1, RZ ;  /* 0x0000000138247819 */ /* 0x040fe200000006ff */
[----:B------:R-:W0:Y:S01]  /*1c60*/  I2F.F64.U32 R38, R56 ;  /* 0x0000003800267312 */ /* 0x000e220000201800 */
[C---:B------:R-:W-:Y:S01]  /*1c70*/  IMAD R0, R56.reuse, 0x168, RZ ;  /* 0x0000016838007824 */ /* 0x040fe200078e02ff */
[----:B------:R-:W-:Y:S01]  /*1c80*/  UMOV UR4, 0x9999999a ;  /* 0x9999999a00047882 */ /* 0x000fe20000000000 */
[----:B------:R-:W-:Y:S01]  /*1c90*/  UMOV UR5, 0x3fb99999 ;  /* 0x3fb9999900057882 */ /* 0x000fe20000000000 */
[----:B------:R-:W-:Y:S01]  /*1ca0*/  IMAD R3, R56, 0x168, R11 ;  /* 0x0000016838037824 */ /* 0x000fe200078e020b */
[C---:B------:R-:W-:Y:S01]  /*1cb0*/  IADD3 R7, PT, PT, -R11.reuse, 0xb3, RZ ;  /* 0x000000b30b077810 */ /* 0x040fe20007ffe1ff */
[C---:B------:R-:W-:Y:S01]  /*1cc0*/  VIADD R2, R0.reuse, 0xffffc7c0 ;  /* 0xffffc7c000027836 */ /* 0x040fe20000000000 */
[----:B------:R-:W-:Y:S01]  /*1cd0*/  IADD3 R0, PT, PT, R0, -0x36d9, RZ ;  /* 0xffffc92700007810 */ /* 0x000fe20007ffe0ff */
[----:B------:R-:W3:Y:S01]  /*1ce0*/  I2F.F64.U32 R36, R36 ;  /* 0x0000002400247312 */ /* 0x000ee20000201800 */
[----:B------:R-:W-:-:S02]  /*1cf0*/  VIADD R5, R11, 0xffffc7bf ;  /* 0xffffc7bf0b057836 */ /* 0x000fc40000000000 */
[----:B------:R-:W-:Y:S01]  /*1d00*/  IMAD.WIDE.U32 R68, R3, 0x8, RZ ;  /* 0x0000000803447825 */ /* 0x000fe200078e00ff */
[----:B0-----:R-:W-:-:S11]  /*1d10*/  DMUL R38, R38, UR4 ;  /* 0x0000000426267c28 */ /* 0x001fd60008000000 */
.L_x_64:
[----:B0-----:R-:W0:Y:S08]  /*1d20*/  LDC.64 R40, c[0x0][0x390] ;  /* 0x0000e400ff287b82 */ /* 0x001e300000000a00 */
[----:B------:R-:W4:Y:S01]  /*1d30*/  LDC.64 R12, c[0x0][0x398] ;  /* 0x0000e600ff0c7b82 */ /* 0x000f220000000a00 */
[----:B0-----:R-:W-:-:S05]  /*1d40*/  IADD3 R40, P0, PT, R68, R40, RZ ;  /* 0x0000002844287210 */ /* 0x001fca0007f1e0ff */
[----:B------:R-:W-:Y:S01]  /*1d50*/  IMAD.X R41, R69, 0x1, R41, P0 ;  /* 0x0000000145297824 */ /* 0x000fe200000e0629 */
[----:B----4-:R-:W-:-:S04]  /*1d60*/  IADD3 R12, P1, P2, R68, -0x1cd40, R12 ;  /* 0xfffe32c0440c7810 */ /* 0x010fc80007a3e00c */
[----:B-1----:R0:W5:Y:S01]  /*1d70*/  LDG.E.64 R34, desc[UR6][R40.64+-0x1c200] ;  /* 0xfe3e000628227981 */ /* 0x002162000c1e1b00 */
[----:B------:R-:W-:-:S05]  /*1d80*/  IADD3.X R13, PT, PT, R69, -0x1, R13, P1, P2 ;  /* 0xffffffff450d7810 */ /* 0x000fca0000fe440d */
[----:B------:R0:W5:Y:S01]  /*1d90*/  LDG.E.64 R32, desc[UR6][R12.64+0xb40] ;  /* 0x000b40060c207981 */ /* 0x000162000c1e1b00 */
[----:B------:R-:W-:Y:S01]  /*1da0*/  ISETP.NE.AND P0, PT, R7, 0xb3, PT ;  /* 0x000000b30700780c */ /* 0x000fe20003f05270 */
[----:B------:R-:W-:Y:S01]  /*1db0*/  BSSY.RECONVERGENT B1, `(.L_x_35) ;  /* 0x0000008000017945 */ /* 0x000fe20003800200 */
[----:B------:R-:W-:-:S11]  /*1dc0*/  IMAD.MOV.U32 R21, RZ, RZ, R0 ;  /* 0x000000ffff157224 */ /* 0x000fd600078e0000 */
[----:B0-----:R-:W-:Y:S05]  /*1dd0*/  @!P0 BRA `(.L_x_36) ;  /* 0x0000000000108947 */ /* 0x001fea0003800000 */
[----:B------:R-:W-:Y:S01]  /*1de0*/  ISETP.NE.AND P0, PT, R5, -0x378e, PT ;  /* 0xffffc8720500780c */ /* 0x000fe20003f05270 */
[----:B------:R-:W-:Y:S01]  /*1df0*/  IMAD.MOV.U32 R25, RZ, RZ, R2 ;  /* 0x000000ffff197224 */ /* 0x000fe200078e0002 */
[----:B------:R-:W-:-:S11]  /*1e00*/  IADD3 R21, PT, PT, R3, -0x3841, RZ ;  /* 0xffffc7bf03157810 */ /* 0x000fd60007ffe0ff */
[----:B------:R-:W-:Y:S05]  /*1e10*/  @!P0 BRA `(.L_x_37) ;  /* 0x0000000000048947 */ /* 0x000fea0003800000 */
.L_x_36:
[----:B------:R-:W-:-:S07]  /*1e20*/  VIADD R25, R3, 0xffffc7c1 ;  /* 0xffffc7c103197836 */ /* 0x000fce0000000000 */
.L_x_37:
[----:B--2---:R-:W-:Y:S05]  /*1e30*/  BSYNC.RECONVERGENT B1 ;  /* 0x0000000000017941 */ /* 0x004fea0003800200 */
.L_x_35:
[----:B------:R-:W0:Y:S01]  /*1e40*/  LDC.64 R26, c[0x0][0x390] ;  /* 0x0000e400ff1a7b82 */ /* 0x000e220000000a00 */
[----:B------:R-:W-:Y:S01]  /*1e50*/  ISETP.NE.AND P0, PT, R56, 0x40, PT ;  /* 0x000000403800780c */ /* 0x000fe20003f05270 */
[----:B------:R-:W2:Y:S06]  /*1e60*/  LDG.E.64 R22, desc[UR6][R40.64+-0x1b6c0] ;  /* 0xfe49400628167981 */ /* 0x000eac000c1e1b00 */
[----:B------:R-:W1:Y:S06]  /*1e70*/  LDC.64 R14, c[0x0][0x398] ;  /* 0x0000e600ff0e7b82 */ /* 0x000e6c0000000a00 */
[----:B------:R-:W-:-:S04]  /*1e80*/  @!P0 IADD3 R4, PT, PT, R5, 0x3841, RZ ;  /* 0x0000384105048810 */ /* 0x000fc80007ffe0ff */
[----:B------:R-:W-:-:S05]  /*1e90*/  @!P0 SHF.R.U32.HI R19, RZ, 0x1, R4 ;  /* 0x00000001ff138819 */ /* 0x000fca0000011604 */
[----:B0-----:R-:W-:-:S06]  /*1ea0*/  @!P0 IMAD.WIDE.U32 R16, R19, 0x8, R26 ;  /* 0x0000000813108825 */ /* 0x001fcc00078e001a */
[----:B------:R-:W4:Y:S01]  /*1eb0*/  @!P0 LDG.E.64 R16, desc[UR6][R16.64+0x10860] ;  /* 0x0108600610108981 */ /* 0x000f22000c1e1b00 */
[----:B-1----:R-:W-:-:S06]  /*1ec0*/  @!P0 IMAD.WIDE.U32 R18, R19, 0x8, R14 ;  /* 0x0000000813128825 */ /* 0x002fcc00078e000e */
[----:B------:R-:W3:Y:S01]  /*1ed0*/  @!P0 LDG.E.64 R18, desc[UR6][R18.64+0x10860] ;  /* 0x0108600612128981 */ /* 0x000ee2000c1e1b00 */
[----:B------:R-:W-:-:S04]  /*1ee0*/  IMAD.WIDE R30, R25, 0x8, R26 ;  /* 0x00000008191e7825 */ /* 0x000fc800078e021a */
[----:B------:R-:W-:Y:S02]  /*1ef0*/  IMAD.WIDE R26, R21, 0x8, R26 ;  /* 0x00000008151a7825 */ /* 0x000fe400078e021a */
[----:B------:R-:W2:Y:S04]  /*1f00*/  LDG.E.64 R30, desc[UR6][R30.64] ;  /* 0x000000061e1e7981 */ /* 0x000ea8000c1e1b00 */
[----:B------:R-:W2:Y:S01]  /*1f10*/  LDG.E.64 R26, desc[UR6][R26.64] ;  /* 0x000000061a1a7981 */ /* 0x000ea2000c1e1b00 */
[----:B------:R-:W-:-:S04]  /*1f20*/  IMAD.WIDE R28, R25, 0x8, R14 ;  /* 0x00000008191c7825 */ /* 0x000fc800078e020e */
[----:B------:R-:W-:Y:S02]  /*1f30*/  IMAD.WIDE R24, R21, 0x8, R14 ;  /* 0x0000000815187825 */ /* 0x000fe400078e020e */
[----:B------:R-:W5:Y:S04]  /*1f40*/  LDG.E.64 R28, desc[UR6][R28.64] ;  /* 0x000000061c1c7981 */ /* 0x000f68000c1e1b00 */
[----:B------:R-:W5:Y:S01]  /*1f50*/  LDG.E.64 R24, desc[UR6][R24.64] ;  /* 0x0000000618187981 */ /* 0x000f62000c1e1b00 */
[----:B------:R-:W0:Y:S01]  /*1f60*/  MUFU.RCP64H R15, R39 ;  /* 0x00000027000f7308 */ /* 0x000e220000001800 */
[----:B----4-:R-:W-:Y:S02]  /*1f70*/  @!P0 DMUL R62, R16, 0.5 ;  /* 0x3fe00000103e8828 */ /* 0x010fe40000000000 */
[----:B------:R-:W5:Y:S08]  /*1f80*/  LDG.E.64 R20, desc[UR6][R12.64+0x1680] ;  /* 0x001680060c147981 */ /* 0x000f70000c1e1b00 */
[----:B------:R-:W4:Y:S01]  /*1f90*/  @P0 LDG.E.64 R62, desc[UR6][R40.64+-0x1cd40] ;  /* 0xfe32c006283e0981 */ /* 0x000f22000c1e1b00 */
[----:B------:R-:W-:-:S06]  /*1fa0*/  IMAD.MOV.U32 R14, RZ, RZ, 0x1 ;  /* 0x00000001ff0e7424 */ /* 0x000fcc00078e00ff */
[----:B0-----:R-:W-:-:S08]  /*1fb0*/  DFMA R16, -R38, R14, 1 ;  /* 0x3ff000002610742b */ /* 0x001fd0000000010e */
[----:B------:R-:W-:-:S08]  /*1fc0*/  DFMA R16, R16, R16, R16 ;  /* 0x000000101010722b */ /* 0x000fd00000000010 */
[----:B------:R-:W-:-:S08]  /*1fd0*/  DFMA R16, R14, R16, R14 ;  /* 0x000000100e10722b */ /* 0x000fd0000000000e */
[----:B------:R-:W-:Y:S02]  /*1fe0*/  DFMA R14, -R38, R16, 1 ;  /* 0x3ff00000260e742b */ /* 0x000fe40000000110 */
[----:B---3--:R-:W-:-:S06]  /*1ff0*/  @!P0 DMUL R42, R18, 0.5 ;  /* 0x3fe00000122a8828 */ /* 0x008fcc0000000000 */
[----:B------:R-:W-:-:S04]  /*2000*/  DFMA R16, R16, R14, R16 ;  /* 0x0000000e1010722b */ /* 0x000fc80000000010 */
[----:B------:R0:W5:Y:S02]  /*2010*/  @P0 LDG.E.64 R42, desc[UR6][R12.64] ;  /* 0x000000060c2a0981 */ /* 0x000164000c1e1b00 */
[----:B--2--5:R-:W-:Y:S01]  /*2020*/  DADD R18, R34, R30 ;  /* 0x0000000022127229 */ /* 0x024fe2000000001e */
[----:B------:R-:W-:Y:S07]  /*2030*/  BSSY.RECONVERGENT B3, `(.L_x_38) ;  /* 0x0000014000037945 */ /* 0x000fee0003800200 */
[----:B------:R-:W-:-:S02]  /*2040*/  DMUL R18, R18, 0.5 ;  /* 0x3fe0000012127828 */ /* 0x000fc40000000000 */
[----:B----4-:R-:W-:-:S08]  /*2050*/  DADD R14, R22, -R62 ;  /* 0x00000000160e7229 */ /* 0x010fd0000000083e */
[----:B------:R-:W-:-:S08]  /*2060*/  DMUL R40, R14, R16 ;  /* 0x000000100e287228 */ /* 0x000fd00000000000 */
[----:B0-----:R-:W-:-:S08]  /*2070*/  DFMA R12, -R38, R40, R14 ;  /* 0x00000028260c722b */ /* 0x001fd0000000010e */
[----:B------:R-:W-:Y:S01]  /*2080*/  DFMA R40, R16, R12, R40 ;  /* 0x0000000c1028722b */ /* 0x000fe20000000028 */
[----:B------:R-:W-:-:S09]  /*2090*/  FSETP.GEU.AND P1, PT, |R15|, 6.5827683646048100446e-37, PT ;  /* 0x036000000f00780b */ /* 0x000fd20003f2e200 */
[----:B------:R-:W-:-:S05]  /*20a0*/  FFMA R4, RZ, R39, R41 ;  /* 0x00000027ff047223 */ /* 0x000fca0000000029 */
[----:B------:R-:W-:Y:S01]  /*20b0*/  FSETP.GT.AND P0, PT, |R4|, 1.469367938527859385e-39, PT ;  /* 0x001000000400780b */ /* 0x000fe20003f04200 */
[----:B------:R-:W-:-:S08]  /*20c0*/  DADD R16, R34, R26 ;  /* 0x0000000022107229 */ /* 0x000fd0000000001a */
[----:B------:R-:W-:-:S04]  /*20d0*/  DMUL R16, R16, 0.5 ;  /* 0x3fe0000010107828 */ /* 0x000fc80000000000 */
[----:B------:R-:W-:Y:S07]  /*20e0*/  @P0 BRA P1, `(.L_x_39) ;  /* 0x0000000000200947 */ /* 0x000fee0000800000 */
[----:B------:R-:W-:Y:S01]  /*20f0*/  IMAD.MOV.U32 R44, RZ, RZ, R14 ;  /* 0x000000ffff2c7224 */ /* 0x000fe200078e000e */
[----:B------:R-:W-:Y:S01]  /*2100*/  MOV R45, R15 ;  /* 0x0000000f002d7202 */ /* 0x000fe20000000f00 */
[----:B------:R-:W-:Y:S01]  /*2110*/  IMAD.MOV.U32 R46, RZ, RZ, R38 ;  /* 0x000000ffff2e7224 */ /* 0x000fe200078e0026 */
[----:B------:R-:W-:Y:S01]  /*2120*/  MOV R60, 0x2150 ;  /* 0x00002150003c7802 */ /* 0x000fe20000000f00 */
[----:B------:R-:W-:-:S07]  /*2130*/  IMAD.MOV.U32 R49, RZ, RZ, R39 ;  /* 0x000000ffff317224 */ /* 0x000fce00078e0027 */
[----:B------:R-:W-:Y:S05]  /*2140*/  CALL.REL.NOINC `($__internal_0_$__cuda_sm20_div_rn_f64_full) ;  /* 0x0000003000747944 */ /* 0x000fea0003c00000 */
[----:B------:R-:W-:Y:S01]  /*2150*/  MOV R40, R54 ;  /* 0x0000003600287202 */ /* 0x000fe20000000f00 */
[----:B------:R-:W-:-:S07]  /*2160*/  IMAD.MOV.U32 R41, RZ, RZ, R55 ;  /* 0x000000ffff297224 */ /* 0x000fce00078e0037 */
.L_x_39:
[----:B------:R-:W-:Y:S05]  /*2170*/  BSYNC.RECONVERGENT B3 ;  /* 0x0000000000037941 */ /* 0x000fea0003800200 */
.L_x_38:
[----:B------:R-:W0:Y:S01]  /*2180*/  MUFU.RCP64H R49, 0.0024999994784593582153 ;  /* 0x3f647ae100317908 */ /* 0x000e220000001800 */
[----:B------:R-:W-:Y:S02]  /*2190*/  HFMA2 R47, -RZ, RZ, 1.84765625, 56352 ;  /* 0x3f647ae1ff2f7431 */ /* 0x000fe400000001ff */
[----:B------:R-:W-:Y:S01]  /*21a0*/  IMAD.MOV.U32 R46, RZ, RZ, 0x47ae147b ;  /* 0x47ae147bff2e7424 */ /* 0x000fe200078e00ff */
[----:B------:R-:W-:Y:S01]  /*21b0*/  UMOV UR4, 0x0 ;  /* 0x0000000000047882 */ /* 0x000fe20000000000 */
[----:B------:R-:W-:Y:S01]  /*21c0*/  IMAD.MOV.U32 R48, RZ, RZ, 0x1 ;  /* 0x00000001ff307424 */ /* 0x000fe200078e00ff */
[----:B------:R-:W-:Y:S01]  /*21d0*/  UMOV UR5, 0x3ff00000 ;  /* 0x3ff0000000057882 */ /* 0x000fe20000000000 */
[----:B------:R-:W-:Y:S04]  /*21e0*/  BSSY.RECONVERGENT B3, `(.L_x_40) ;  /* 0x0000014000037945 */ /* 0x000fe80003800200 */
[----:B0-----:R-:W-:-:S08]  /*21f0*/  DFMA R12, R48, -R46, UR4 ;  /* 0x00000004300c7e2b */ /* 0x001fd0000800082e */
[----:B------:R-:W-:Y:S02]  /*2200*/  DFMA R44, R12, R12, R12 ;  /* 0x0000000c0c2c722b */ /* 0x000fe4000000000c */
[----:B------:R-:W-:-:S06]  /*2210*/  DADD R12, R34, R34 ;  /* 0x00000000220c7229 */ /* 0x000fcc0000000022 */
[----:B------:R-:W-:Y:S02]  /*2220*/  DFMA R48, R48, R44, R48 ;  /* 0x0000002c3030722b */ /* 0x000fe40000000030 */
[----:B------:R-:W-:-:S06]  /*2230*/  DADD R44, R22, -R12 ;  /* 0x00000000162c7229 */ /* 0x000fcc000000080c */
[----:B------:R-:W-:Y:S02]  /*2240*/  DFMA R22, R48, -R46, 1 ;  /* 0x3ff000003016742b */ /* 0x000fe4000000082e */
[----:B------:R-:W-:-:S06]  /*2250*/  DADD R44, R44, R62 ;  /* 0x000000002c2c7229 */ /* 0x000fcc000000003e */
[----:B------:R-:W-:-:S04]  /*2260*/  DFMA R22, R48, R22, R48 ;  /* 0x000000163016722b */ /* 0x000fc80000000030 */
[----:B------:R-:W-:-:S04]  /*2270*/  FSETP.GEU.AND P1, PT, |R45|, 6.5827683646048100446e-37, PT ;  /* 0x036000002d00780b */ /* 0x000fc80003f2e200 */
[----:B------:R-:W-:-:S08]  /*2280*/  DMUL R54, R44, R22 ;  /* 0x000000162c367228 */ /* 0x000fd00000000000 */
[----:B------:R-:W-:-:S08]  /*2290*/  DFMA R46, R54, -R46, R44 ;  /* 0x8000002e362e722b */ /* 0x000fd0000000002c */
[----:B------:R-:W-:-:S10]  /*22a0*/  DFMA R54, R22, R46, R54 ;  /* 0x0000002e1636722b */ /* 0x000fd40000000036 */
[----:B------:R-:W-:-:S05]  /*22b0*/  FFMA R4, RZ, 0.89249998331069946289, R55 ;  /* 0x3f647ae1ff047823 */ /* 0x000fca0000000037 */
[----:B------:R-:W-:-:S13]  /*22c0*/  FSETP.GT.AND P0, PT, |R4|, 1.469367938527859385e-39, PT ;  /* 0x001000000400780b */ /* 0x000fda0003f04200 */
[----:B------:R-:W-:Y:S05]  /*22d0*/  @P0 BRA P1, `(.L_x_41) ;  /* 0x0000000000100947 */ /* 0x000fea0000800000 */
[----:B------:R-:W-:Y:S01]  /*22e0*/  IMAD.MOV.U32 R46, RZ, RZ, 0x47ae147b ;  /* 0x47ae147bff2e7424 */ /* 0x000fe200078e00ff */
[----:B------:R-:W-:Y:S02]  /*22f0*/  MOV R49, 0x3f647ae1 ;  /* 0x3f647ae100317802 */ /* 0x000fe40000000f00 */
[----:B------:R-:W-:-:S07]  /*2300*/  MOV R60, 0x2320 ;  /* 0x00002320003c7802 */ /* 0x000fce0000000f00 */
[----:B------:R-:W-:Y:S05]  /*2310*/  CALL.REL.NOINC `($__internal_0_$__cuda_sm20_div_rn_f64_full) ;  /* 0x0000003000007944 */ /* 0x000fea0003c00000 */
.L_x_41:
[----:B------:R-:W-:Y:S05]  /*2320*/  BSYNC.RECONVERGENT B3 ;  /* 0x0000000000037941 */ /* 0x000fea0003800200 */
.L_x_40:
[----:B------:R-:W0:Y:S01]  /*2330*/  MUFU.RCP64H R23, RZ ;  /* 0x000000ff00177308 */ /* 0x000e220000001800 */
[----:B------:R-:W-:Y:S01]  /*2340*/  IMAD.MOV.U32 R22, RZ, RZ, 0x1 ;  /* 0x00000001ff167424 */ /* 0x000fe200078e00ff */
[----:B------:R-:W-:Y:S05]  /*2350*/  BSSY.RECONVERGENT B3, `(.L_x_42) ;  /* 0x0000016000037945 */ /* 0x000fea0003800200 */
[----:B0-----:R-:W-:-:S08]  /*2360*/  DFMA R44, -RZ, R22, 1 ;  /* 0x3ff00000ff2c742b */ /* 0x001fd00000000116 */
[----:B------:R-:W-:-:S08]  /*2370*/  DFMA R44, R44, R44, R44 ;  /* 0x0000002c2c2c722b */ /* 0x000fd0000000002c */
[----:B------:R-:W-:Y:S02]  /*2380*/  DFMA R22, R22, R44, R22 ;  /* 0x0000002c1616722b */ /* 0x000fe40000000016 */
[----:B------:R-:W-:-:S06]  /*2390*/  DADD R44, R30, -R12 ;  /* 0x000000001e2c7229 */ /* 0x000fcc000000080c */
[----:B------:R-:W-:Y:S02]  /*23a0*/  DFMA R12, -RZ, R22, 1 ;  /* 0x3ff00000ff0c742b */ /* 0x000fe40000000116 */
[----:B------:R-:W-:-:S06]  /*23b0*/  DADD R44, R26, R44 ;  /* 0x000000001a2c7229 */ /* 0x000fcc000000002c */
[----:B------:R-:W-:-:S04]  /*23c0*/  DFMA R12, R22, R12, R22 ;  /* 0x0000000c160c722b */ /* 0x000fc80000000016 */
[----:B------:R-:W-:-:S04]  /*23d0*/  FSETP.GEU.AND P1, PT, |R45|, 6.5827683646048100446e-37, PT ;  /* 0x036000002d00780b */ /* 0x000fc80003f2e200 */
[----:B------:R-:W-:-:S08]  /*23e0*/  DMUL R30, R44, R12 ;  /* 0x0000000c2c1e7228 */ /* 0x000fd00000000000 */
[----:B------:R-:W-:-:S08]  /*23f0*/  DFMA R22, -RZ, R30, R44 ;  /* 0x0000001eff16722b */ /* 0x000fd0000000012c */
[----:B------:R-:W-:Y:S02]  /*2400*/  DFMA R30, R12, R22, R30 ;  /* 0x000000160c1e722b */ /* 0x000fe4000000001e */
[----:B------:R-:W-:-:S08]  /*2410*/  DADD R22, R54, R40 ;  /* 0x0000000036167229 */ /* 0x000fd00000000028 */
[----:B------:R-:W-:-:S05]  /*2420*/  FFMA R4, RZ, RZ, R31 ;  /* 0x000000ffff047223 */ /* 0x000fca000000001f */
[----:B------:R-:W-:-:S13]  /*2430*/  FSETP.GT.AND P0, PT, |R4|, 1.469367938527859385e-39, PT ;  /* 0x001000000400780b */ /* 0x000fda0003f04200 */
[----:B------:R-:W-:Y:S05]  /*2440*/  @P0 BRA P1, `(.L_x_43) ;  /* 0x0000000000180947 */ /* 0x000fea0000800000 */
[----:B------:R-:W-:Y:S01]  /*2450*/  IMAD.MOV.U32 R46, RZ, RZ, RZ ;  /* 0x000000ffff2e7224 */ /* 0x000fe200078e00ff */
[----:B------:R-:W-:Y:S02]  /*2460*/  MOV R49, RZ ;  /* 0x000000ff00317202 */ /* 0x000fe40000000f00 */
[----:B------:R-:W-:-:S07]  /*2470*/  MOV R60, 0x2490 ;  /* 0x00002490003c7802 */ /* 0x000fce0000000f00 */
[----:B------:R-:W-:Y:S05]  /*2480*/  CALL.REL.NOINC `($__internal_0_$__cuda_sm20_div_rn_f64_full) ;  /* 0x0000002c00a47944 */ /* 0x000fea0003c00000 */
[----:B------:R-:W-:Y:S02]  /*2490*/  IMAD.MOV.U32 R30, RZ, RZ, R54 ;  /* 0x000000ffff1e7224 */ /* 0x000fe400078e0036 */
[----:B------:R-:W-:-:S07]  /*24a0*/  IMAD.MOV.U32 R31, RZ, RZ, R55 ;  /* 0x000000ffff1f7224 */ /* 0x000fce00078e0037 */
.L_x_43:
[----:B------:R-:W-:Y:S05]  /*24b0*/  BSYNC.RECONVERGENT B3 ;  /* 0x0000000000037941 */ /* 0x000fea0003800200 */
.L_x_42:
[----:B------:R-:W0:Y:S01]  /*24c0*/  MUFU.RCP64H R13, R37 ;  /* 0x00000025000d7308 */ /* 0x000e220000001800 */
[----:B------:R-:W-:Y:S01]  /*24d0*/  MOV R12, 0x1 ;  /* 0x00000001000c7802 */ /* 0x000fe20000000f00 */
[----:B------:R-:W-:Y:S01]  /*24e0*/  BSSY.RECONVERGENT B3, `(.L_x_44) ;  /* 0x0000016000037945 */ /* 0x000fe20003800200 */
[----:B------:R-:W-:-:S04]  /*24f0*/  DADD R22, R22, R30 ;  /* 0x0000000016167229 */ /* 0x000fc8000000001e */
[----:B0-----:R-:W-:-:S08]  /*2500*/  DFMA R26, -R36, R12, 1 ;  /* 0x3ff00000241a742b */ /* 0x001fd0000000010c */
[----:B------:R-:W-:-:S08]  /*2510*/  DFMA R26, R26, R26, R26 ;  /* 0x0000001a1a1a722b */ /* 0x000fd0000000001a */
[----:B------:R-:W-:Y:S02]  /*2520*/  DFMA R26, R12, R26, R12 ;  /* 0x0000001a0c1a722b */ /* 0x000fe4000000000c */
[----:B------:R-:W-:-:S06]  /*2530*/  DADD R12, R20, -R42 ;  /* 0x00000000140c7229 */ /* 0x000fcc000000082a */
        /* <DEDUP_REMOVED lines=10> */
[----:B------:R-:W-:Y:S01]  /*25e0*/  IMAD.MOV.U32 R46, RZ, RZ, R36 ;  /* 0x000000ffff2e7224 */ /* 0x000fe200078e0024 */
[----:B------:R-:W-:Y:S01]  /*25f0*/  MOV R60, 0x2620 ;  /* 0x00002620003c7802 */ /* 0x000fe20000000f00 */
[----:B------:R-:W-:-:S07]  /*2600*/  IMAD.MOV.U32 R49, RZ, RZ, R37 ;  /* 0x000000ffff317224 */ /* 0x000fce00078e0025 */
[----:B------:R-:W-:Y:S05]  /*2610*/  CALL.REL.NOINC `($__internal_0_$__cuda_sm20_div_rn_f64_full) ;  /* 0x0000002c00407944 */ /* 0x000fea0003c00000 */
[----:B------:R-:W-:Y:S01]  /*2620*/  MOV R26, R54 ;  /* 0x00000036001a7202 */ /* 0x000fe20000000f00 */
[----:B------:R-:W-:-:S07]  /*2630*/  IMAD.MOV.U32 R27, RZ, RZ, R55 ;  /* 0x000000ffff1b7224 */ /* 0x000fce00078e0037 */
.L_x_45:
[----:B------:R-:W-:Y:S05]  /*2640*/  BSYNC.RECONVERGENT B3 ;  /* 0x0000000000037941 */ /* 0x000fea0003800200 */
.L_x_44:
[----:B------:R-:W0:Y:S01]  /*2650*/  MUFU.RCP64H R45, 0.19999992847442626953 ;  /* 0x3fc99999002d7908 */ /* 0x000e220000001800 */
[----:B------:R-:W-:Y:S02]  /*2660*/  HFMA2 R31, -RZ, RZ, 1.9462890625, -0.0027332305908203125 ;  /* 0x3fc99999ff1f7431 */ /* 0x000fe400000001ff */
[----:B------:R-:W-:Y:S01]  /*2670*/  IMAD.MOV.U32 R30, RZ, RZ, -0x66666666 ;  /* 0x9999999aff1e7424 */ /* 0x000fe200078e00ff */
[----:B------:R-:W-:Y:S01]  /*2680*/  UMOV UR4, 0x0 ;  /* 0x0000000000047882 */ /* 0x000fe20000000000 */
[----:B------:R-:W-:Y:S01]  /*2690*/  IMAD.MOV.U32 R44, RZ, RZ, 0x1 ;  /* 0x00000001ff2c7424 */ /* 0x000fe200078e00ff */
[----:B------:R-:W-:Y:S01]  /*26a0*/  UMOV UR5, 0x3ff00000 ;  /* 0x3ff0000000057882 */ /* 0x000fe20000000000 */
[----:B------:R-:W-:Y:S04]  /*26b0*/  BSSY.RECONVERGENT B3, `(.L_x_46) ;  /* 0x0000012000037945 */ /* 0x000fe80003800200 */
[----:B0-----:R-:W-:-:S08]  /*26c0*/  DFMA R40, R44, -R30, UR4 ;  /* 0x000000042c287e2b */ /* 0x001fd0000800081e */
        /* <DEDUP_REMOVED lines=16> */
.L_x_47:
[----:B------:R-:W-:Y:S05]  /*27d0*/  BSYNC.RECONVERGENT B3 ;  /* 0x0000000000037941 */ /* 0x000fea0003800200 */
.L_x_46:
[----:B------:R-:W0:Y:S01]  /*27e0*/  MUFU.RCP64H R45, 0.049999982118606567383 ;  /* 0x3fa99999002d7908 */ /* 0x000e220000001800 */
[----:B------:R-:W-:Y:S02]  /*27f0*/  HFMA2 R44, -RZ, RZ, 0, 5.9604644775390625e-08 ;  /* 0x00000001ff2c7431 */ /* 0x000fe400000001ff */
[----:B------:R-:W-:Y:S01]  /*2800*/  IMAD.MOV.U32 R30, RZ, RZ, -0x66666666 ;  /* 0x9999999aff1e7424 */ /* 0x000fe200078e00ff */
[----:B------:R-:W-:Y:S01]  /*2810*/  UMOV UR4, 0x0 ;  /* 0x0000000000047882 */ /* 0x000fe20000000000 */
[----:B------:R-:W-:Y:S01]  /*2820*/  IMAD.MOV.U32 R31, RZ, RZ, 0x3fa99999 ;  /* 0x3fa99999ff1f7424 */ /* 0x000fe200078e00ff */
[----:B------:R-:W-:Y:S01]  /*2830*/  UMOV UR5, 0x3ff00000 ;  /* 0x3ff0000000057882 */ /* 0x000fe20000000000 */
[----:B------:R-:W-:Y:S01]  /*2840*/  DADD R14, R32, R32 ;  /* 0x00000000200e7229 */ /* 0x000fe20000000020 */
[----:B------:R-:W-:Y:S01]  /*2850*/  BSSY.RECONVERGENT B3, `(.L_x_48) ;  /* 0x0000017000037945 */ /* 0x000fe20003800200 */
[----:B------:R-:W-:-:S06]  /*2860*/  DADD R26, R54, R26 ;  /* 0x00000000361a7229 */ /* 0x000fcc000000001a */
[----:B------:R-:W-:Y:S02]  /*2870*/  DADD R20, R20, -R14 ;  /* 0x0000000014147229 */ /* 0x000fe4000000080e */
[----:B0-----:R-:W-:-:S06]  /*2880*/  DFMA R40, R44, -R30, UR4 ;  /* 0x000000042c287e2b */ /* 0x001fcc000800081e */
        /* <DEDUP_REMOVED lines=19> */
.L_x_49:
[----:B------:R-:W-:Y:S05]  /*29c0*/  BSYNC.RECONVERGENT B3 ;  /* 0x0000000000037941 */ /* 0x000fea0003800200 */
.L_x_48:
[----:B------:R-:W0:Y:S01]  /*29d0*/  MUFU.RCP64H R41, 0.049999982118606567383 ;  /* 0x3fa9999900297908 */ /* 0x000e220000001800 */
[----:B------:R-:W-:Y:S02]  /*29e0*/  HFMA2 R31, -RZ, RZ, 1.9150390625, -0.0027332305908203125 ;  /* 0x3fa99999ff1f7431 */ /* 0x000fe400000001ff */
        /* <DEDUP_REMOVED lines=17> */
[----:B------:R-:W-:Y:S02]  /*2b00*/  MOV R49, 0x3fa99999 ;  /* 0x3fa9999900317802 */ /* 0x000fe40000000f00 */
[----:B------:R-:W-:-:S07]  /*2b10*/  MOV R60, 0x2b30 ;  /* 0x00002b30003c7802 */ /* 0x000fce0000000f00 */
[----:B------:R-:W-:Y:S05]  /*2b20*/  CALL.REL.NOINC `($__internal_0_$__cuda_sm20_div_rn_f64_full) ;  /* 0x0000002400fc7944 */ /* 0x000fea0003c00000 */
[----:B------:R-:W-:Y:S02]  /*2b30*/  IMAD.MOV.U32 R20, RZ, RZ, R54 ;  /* 0x000000ffff147224 */ /* 0x000fe400078e0036 */
[----:B------:R-:W-:-:S07]  /*2b40*/  IMAD.MOV.U32 R21, RZ, RZ, R55 ;  /* 0x000000ffff157224 */ /* 0x000fce00078e0037 */
.L_x_51:
[----:B------:R-:W-:Y:S05]  /*2b50*/  BSYNC.RECONVERGENT B3 ;  /* 0x0000000000037941 */ /* 0x000fea0003800200 */
.L_x_50:
[----:B------:R-:W0:Y:S01]  /*2b60*/  MUFU.RCP64H R27, RZ ;  /* 0x000000ff001b7308 */ /* 0x000e220000001800 */
[----:B------:R-:W-:Y:S01]  /*2b70*/  MOV R26, 0x1 ;  /* 0x00000001001a7802 */ /* 0x000fe20000000f00 */
[----:B------:R-:W-:Y:S05]  /*2b80*/  BSSY.RECONVERGENT B3, `(.L_x_52) ;  /* 0x0000019000037945 */ /* 0x000fea0003800200 */
[----:B0-----:R-:W-:-:S08]  /*2b90*/  DFMA R30, -RZ, R26, 1 ;  /* 0x3ff00000ff1e742b */ /* 0x001fd0000000011a */
[----:B------:R-:W-:Y:S02]  /*2ba0*/  DFMA R40, R30, R30, R30 ;  /* 0x0000001e1e28722b */ /* 0x000fe4000000001e */
[----:B------:R-:W-:-:S06]  /*2bb0*/  DADD R30, R32, -R24 ;  /* 0x00000000201e7229 */ /* 0x000fcc0000000818 */
[----:B------:R-:W-:Y:S02]  /*2bc0*/  DFMA R40, R26, R40, R26 ;  /* 0x000000281a28722b */ /* 0x000fe4000000001a */
[----:B------:R-:W-:Y:S02]  /*2bd0*/  DMUL R16, R16, R30 ;  /* 0x0000001e10107228 */ /* 0x000fe40000000000 */
[----:B------:R-:W-:-:S04]  /*2be0*/  DADD R26, -R32, R28 ;  /* 0x00000000201a7229 */ /* 0x000fc8000000011c */
[----:B------:R-:W-:-:S04]  /*2bf0*/  DFMA R30, -RZ, R40, 1 ;  /* 0x3ff00000ff1e742b */ /* 0x000fc80000000128 */
[----:B------:R-:W-:-:S04]  /*2c00*/  DFMA R18, R18, R26, -R16 ;  /* 0x0000001a1212722b */ /* 0x000fc80000000810 */
[----:B------:R-:W-:-:S06]  /*2c10*/  DFMA R30, R40, R30, R40 ;  /* 0x0000001e281e722b */ /* 0x000fcc0000000028 */
[----:B------:R-:W-:Y:S02]  /*2c20*/  FSETP.GEU.AND P1, PT, |R19|, 6.5827683646048100446e-37, PT ;  /* 0x036000001300780b */ /* 0x000fe40003f2e200 */
[----:B------:R-:W-:-:S08]  /*2c30*/  DMUL R44, R30, R18 ;  /* 0x000000121e2c7228 */ /* 0x000fd00000000000 */
[----:B------:R-:W-:-:S08]  /*2c40*/  DFMA R16, -RZ, R44, R18 ;  /* 0x0000002cff10722b */ /* 0x000fd00000000112 */
[----:B------:R-:W-:-:S10]  /*2c50*/  DFMA R44, R30, R16, R44 ;  /* 0x000000101e2c722b */ /* 0x000fd4000000002c */
[----:B------:R-:W-:-:S05]  /*2c60*/  FFMA R4, RZ, RZ, R45 ;  /* 0x000000ffff047223 */ /* 0x000fca000000002d */
[----:B------:R-:W-:-:S13]  /*2c70*/  FSETP.GT.AND P0, PT, |R4|, 1.469367938527859385e-39, PT ;  /* 0x001000000400780b */ /* 0x000fda0003f04200 */
[----:B------:R-:W-:Y:S05]  /*2c80*/  @P0 BRA P1, `(.L_x_53) ;  /* 0x0000000000200947 */ /* 0x000fea0000800000 */
[----:B------:R-:W-:Y:S01]  /*2c90*/  IMAD.MOV.U32 R44, RZ, RZ, R18 ;  /* 0x000000ffff2c7224 */ /* 0x000fe200078e0012 */
[----:B------:R-:W-:Y:S01]  /*2ca0*/  MOV R46, RZ ;  /* 0x000000ff002e7202 */ /* 0x000fe20000000f00 */
[----:B------:R-:W-:Y:S01]  /*2cb0*/  IMAD.MOV.U32 R45, RZ, RZ, R19 ;  /* 0x000000ffff2d7224 */ /* 0x000fe200078e0013 */
[----:B------:R-:W-:Y:S01]  /*2cc0*/  MOV R60, 0x2cf0 ;  /* 0x00002cf0003c7802 */ /* 0x000fe20000000f00 */
[----:B------:R-:W-:-:S07]  /*2cd0*/  IMAD.MOV.U32 R49, RZ, RZ, RZ ;  /* 0x000000ffff317224 */ /* 0x000fce00078e00ff */
[----:B------:R-:W-:Y:S05]  /*2ce0*/  CALL.REL.NOINC `($__internal_0_$__cuda_sm20_div_rn_f64_full) ;  /* 0x00000024008c7944 */ /* 0x000fea0003c00000 */
[----:B------:R-:W-:Y:S01]  /*2cf0*/  IMAD.MOV.U32 R44, RZ, RZ, R54 ;  /* 0x000000ffff2c7224 */ /* 0x000fe200078e0036 */
[----:B------:R-:W-:-:S07]  /*2d00*/  MOV R45, R55 ;  /* 0x00000037002d7202 */ /* 0x000fce0000000f00 */
.L_x_53:
[----:B------:R-:W-:Y:S05]  /*2d10*/  BSYNC.RECONVERGENT B3 ;  /* 0x0000000000037941 */ /* 0x000fea0003800200 */
.L_x_52:
[----:B------:R-:W0:Y:S01]  /*2d20*/  MUFU.RCP64H R17, 0.0024999994784593582153 ;  /* 0x3f647ae100117908 */ /* 0x000e220000001800 */
[----:B------:R-:W-:Y:S02]  /*2d30*/  HFMA2 R16, -RZ, RZ, 0, 5.9604644775390625e-08 ;  /* 0x00000001ff107431 */ /* 0x000fe400000001ff */
[----:B------:R-:W-:Y:S01]  /*2d40*/  IMAD.MOV.U32 R18, RZ, RZ, 0x47ae147b ;  /* 0x47ae147bff127424 */ /* 0x000fe200078e00ff */
[----:B------:R-:W-:Y:S01]  /*2d50*/  UMOV UR4, 0x0 ;  /* 0x0000000000047882 */ /* 0x000fe20000000000 */
[----:B------:R-:W-:Y:S01]  /*2d60*/  IMAD.MOV.U32 R19, RZ, RZ, 0x3f647ae1 ;  /* 0x3f647ae1ff137424 */ /* 0x000fe200078e00ff */
[----:B------:R-:W-:Y:S01]  /*2d70*/  UMOV UR5, 0x3ff00000 ;  /* 0x3ff0000000057882 */ /* 0x000fe20000000000 */
[----:B------:R-:W-:Y:S01]  /*2d80*/  FSETP.GEU.AND P1, PT, |R45|, 6.5827683646048100446e-37, PT ;  /* 0x036000002d00780b */ /* 0x000fe20003f2e200 */
[----:B------:R-:W-:Y:S03]  /*2d90*/  BSSY.RECONVERGENT B3, `(.L_x_54) ;  /* 0x0000010000037945 */ /* 0x000fe60003800200 */
[----:B0-----:R-:W-:-:S08]  /*2da0*/  DFMA R26, R16, -R18, UR4 ;  /* 0x00000004101a7e2b */ /* 0x001fd00008000812 */
        /* <DEDUP_REMOVED lines=10> */
[----:B------:R-:W-:Y:S01]  /*2e50*/  IMAD.MOV.U32 R46, RZ, RZ, 0x47ae147b ;  /* 0x47ae147bff2e7424 */ /* 0x000fe200078e00ff */
[----:B------:R-:W-:Y:S01]  /*2e60*/  MOV R60, 0x2e90 ;  /* 0x00002e90003c7802 */ /* 0x000fe20000000f00 */
[----:B------:R-:W-:-:S07]  /*2e70*/  IMAD.MOV.U32 R49, RZ, RZ, 0x3f647ae1 ;  /* 0x3f647ae1ff317424 */ /* 0x000fce00078e00ff */
[----:B------:R-:W-:Y:S05]  /*2e80*/  CALL.REL.NOINC `($__internal_0_$__cuda_sm20_div_rn_f64_full) ;  /* 0x0000002400247944 */ /* 0x000fea0003c00000 */
.L_x_55:
[----:B------:R-:W-:Y:S05]  /*2e90*/  BSYNC.RECONVERGENT B3 ;  /* 0x0000000000037941 */ /* 0x000fea0003800200 */
.L_x_54:
[----:B------:R-:W0:Y:S01]  /*2ea0*/  MUFU.RCP64H R17, R39 ;  /* 0x0000002700117308 */ /* 0x000e220000001800 */
[----:B------:R-:W-:Y:S01]  /*2eb0*/  MOV R16, 0x1 ;  /* 0x0000000100107802 */ /* 0x000fe20000000f00 */
[----:B------:R-:W-:Y:S01]  /*2ec0*/  DADD R20, R54, R20 ;  /* 0x0000000036147229 */ /* 0x000fe20000000014 */
[----:B------:R-:W-:Y:S01]  /*2ed0*/  UMOV UR4, 0x9999999a ;  /* 0x9999999a00047882 */ /* 0x000fe20000000000 */
[----:B------:R-:W-:Y:S01]  /*2ee0*/  UMOV UR5, 0x40209999 ;  /* 0x4020999900057882 */ /* 0x000fe20000000000 */
[----:B------:R-:W-:Y:S05]  /*2ef0*/  BSSY.RECONVERGENT B3, `(.L_x_56) ;  /* 0x0000021000037945 */ /* 0x000fea0003800200 */
[----:B------:R-:W-:Y:S01]  /*2f00*/  DMUL R20, R20, -UR4 ;  /* 0x8000000414147c28 */ /* 0x000fe20008000000 */
[----:B------:R-:W-:Y:S01]  /*2f10*/  UMOV UR5, 0x3fb99999 ;  /* 0x3fb9999900057882 */ /* 0x000fe20000000000 */
[----:B0-----:R-:W-:-:S06]  /*2f20*/  DFMA R18, -R38, R16, 1 ;  /* 0x3ff000002612742b */ /* 0x001fcc0000000110 */
[----:B------:R-:W-:Y:S01]  /*2f30*/  DFMA R20, R22, UR4, R20 ;  /* 0x0000000416147c2b */ /* 0x000fe20008000014 */
[----:B------:R-:W-:Y:S01]  /*2f40*/  UMOV UR4, 0xeb1c432d ;  /* 0xeb1c432d00047882 */ /* 0x000fe20000000000 */
[----:B------:R-:W-:Y:S01]  /*2f50*/  UMOV UR5, 0x3f0a36e2 ;  /* 0x3f0a36e200057882 */ /* 0x000fe20000000000 */
[----:B------:R-:W-:-:S08]  /*2f60*/  DFMA R18, R18, R18, R18 ;  /* 0x000000121212722b */ /* 0x000fd00000000012 */
[----:B------:R-:W-:Y:S01]  /*2f70*/  DFMA R18, R16, R18, R16 ;  /* 0x000000121012722b */ /* 0x000fe20000000010 */
[----:B------:R-:W0:Y:S07]  /*2f80*/  LDC.64 R16, c[0x0][0x380] ;  /* 0x0000e000ff107b82 */ /* 0x000e2e0000000a00 */
[----:B------:R-:W-:-:S08]  /*2f90*/  DFMA R26, -R38, R18, 1 ;  /* 0x3ff00000261a742b */ /* 0x000fd00000000112 */
[----:B------:R-:W-:Y:S02]  /*2fa0*/  DFMA R30, R18, R26, R18 ;  /* 0x0000001a121e722b */ /* 0x000fe40000000012 */
[----:B------:R-:W-:-:S06]  /*2fb0*/  DADD R18, -R34, 1 ;  /* 0x3ff0000022127429 */ /* 0x000fcc0000000100 */
[----:B------:R-:W-:Y:S02]  /*2fc0*/  DMUL R22, R30, R12 ;  /* 0x0000000c1e167228 */ /* 0x000fe40000000000 */
[----:B------:R-:W-:Y:S01]  /*2fd0*/  DFMA R18, R34, R18, R20 ;  /* 0x000000122212722b */ /* 0x000fe20000000014 */
[----:B0-----:R-:W-:-:S04]  /*2fe0*/  IADD3 R26, P0, P1, R68, -0x1c200, R16 ;  /* 0xfffe3e00441a7810 */ /* 0x001fc8000791e010 */
[----:B------:R-:W-:Y:S01]  /*2ff0*/  IADD3.X R27, PT, PT, R69, -0x1, R17, P0, P1 ;  /* 0xffffffff451b7810 */ /* 0x000fe200007e2411 */
[----:B------:R-:W-:Y:S01]  /*3000*/  DFMA R20, -R38, R22, R12 ;  /* 0x000000162614722b */ /* 0x000fe2000000010c */
[----:B------:R-:W-:Y:S01]  /*3010*/  FSETP.GEU.AND P1, PT, |R13|, 6.5827683646048100446e-37, PT ;  /* 0x036000000d00780b */ /* 0x000fe20003f2e200 */
[----:B------:R-:W-:-:S06]  /*3020*/  DFMA R18, R18, UR4, R34 ;  /* 0x0000000412127c2b */ /* 0x000fcc0008000022 */
[----:B------:R-:W-:Y:S01]  /*3030*/  DFMA R16, R30, R20, R22 ;  /* 0x000000141e10722b */ /* 0x000fe20000000016 */
[----:B------:R0:W-:Y:S09]  /*3040*/  STG.E.64 desc[UR6][R26.64], R18 ;  /* 0x000000121a007986 */ /* 0x0001f2000c101b06 */
[----:B------:R-:W-:-:S05]  /*3050*/  FFMA R4, RZ, R39, R17 ;  /* 0x00000027ff047223 */ /* 0x000fca0000000011 */
[----:B------:R-:W-:-:S13]  /*3060*/  FSETP.GT.AND P0, PT, |R4|, 1.469367938527859385e-39, PT ;  /* 0x001000000400780b */ /* 0x000fda0003f04200 */
[----:B0-----:R-:W-:Y:S05]  /*3070*/  @P0 BRA P1, `(.L_x_57) ;  /* 0x0000000000200947 */ /* 0x001fea0000800000 */
[----:B------:R-:W-:Y:S01]  /*3080*/  IMAD.MOV.U32 R44, RZ, RZ, R12 ;  /* 0x000000ffff2c7224 */ /* 0x000fe200078e000c */
[----:B------:R-:W-:Y:S01]  /*3090*/  MOV R46, R38 ;  /* 0x00000026002e7202 */ /* 0x000fe20000000f00 */
[----:B------:R-:W-:Y:S01]  /*30a0*/  IMAD.MOV.U32 R45, RZ, RZ, R13 ;  /* 0x000000ffff2d7224 */ /* 0x000fe200078e000d */
[----:B------:R-:W-:Y:S01]  /*30b0*/  MOV R60, 0x30e0 ;  /* 0x000030e0003c7802 */ /* 0x000fe20000000f00 */
[----:B------:R-:W-:-:S07]  /*30c0*/  IMAD.MOV.U32 R49, RZ, RZ, R39 ;  /* 0x000000ffff317224 */ /* 0x000fce00078e0027 */
[----:B------:R-:W-:Y:S05]  /*30d0*/  CALL.REL.NOINC `($__internal_0_$__cuda_sm20_div_rn_f64_full) ;  /* 0x0000002000907944 */ /* 0x000fea0003c00000 */
[----:B------:R-:W-:Y:S01]  /*30e0*/  IMAD.MOV.U32 R16, RZ, RZ, R54 ;  /* 0x000000ffff107224 */ /* 0x000fe200078e0036 */
[----:B------:R-:W-:-:S07]  /*30f0*/  MOV R17, R55 ;  /* 0x0000003700117202 */ /* 0x000fce0000000f00 */
.L_x_57:
[----:B------:R-:W-:Y:S05]  /*3100*/  BSYNC.RECONVERGENT B3 ;  /* 0x0000000000037941 */ /* 0x000fea0003800200 */
.L_x_56:
[----:B------:R-:W0:Y:S01]  /*3110*/  MUFU.RCP64H R13, 0.0024999994784593582153 ;  /* 0x3f647ae1000d7908 */ /* 0x000e220000001800 */
[----:B------:R-:W-:Y:S02]  /*3120*/  HFMA2 R12, -RZ, RZ, 0, 5.9604644775390625e-08 ;  /* 0x00000001ff0c7431 */ /* 0x000fe400000001ff */
        /* <DEDUP_REMOVED lines=20> */
[----:B------:R-:W-:Y:S05]  /*3270*/  CALL.REL.NOINC `($__internal_0_$__cuda_sm20_div_rn_f64_full) ;  /* 0x0000002000287944 */ /* 0x000fea0003c00000 */
.L_x_59:
[----:B------:R-:W-:Y:S05]  /*3280*/  BSYNC.RECONVERGENT B3 ;  /* 0x0000000000037941 */ /* 0x000fea0003800200 */
.L_x_58:
[----:B------:R-:W0:Y:S01]  /*3290*/  MUFU.RCP64H R13, RZ ;  /* 0x000000ff000d7308 */ /* 0x000e220000001800 */
[----:B------:R-:W-:Y:S01]  /*32a0*/  IMAD.MOV.U32 R12, RZ, RZ, 0x1 ;  /* 0x00000001ff0c7424 */ /* 0x000fe200078e00ff */
[----:B------:R-:W-:Y:S01]  /*32b0*/  DADD R14, R28, -R14 ;  /* 0x000000001c0e7229 */ /* 0x000fe2000000080e */
[----:B------:R-:W-:Y:S07]  /*32c0*/  BSSY.RECONVERGENT B3, `(.L_x_60) ;  /* 0x0000015000037945 */ /* 0x000fee0003800200 */
[----:B------:R-:W-:-:S02]  /*32d0*/  DADD R44, R24, R14 ;  /* 0x00000000182c7229 */ /* 0x000fc4000000000e */
[----:B0-----:R-:W-:-:S08]  /*32e0*/  DFMA R18, -RZ, R12, 1 ;  /* 0x3ff00000ff12742b */ /* 0x001fd0000000010c */
[----:B------:R-:W-:Y:S01]  /*32f0*/  FSETP.GEU.AND P1, PT, |R45|, 6.5827683646048100446e-37, PT ;  /* 0x036000002d00780b */ /* 0x000fe20003f2e200 */
[----:B------:R-:W-:-:S08]  /*3300*/  DFMA R18, R18, R18, R18 ;  /* 0x000000121212722b */ /* 0x000fd00000000012 */
[----:B------:R-:W-:-:S08]  /*3310*/  DFMA R18, R12, R18, R12 ;  /* 0x000000120c12722b */ /* 0x000fd0000000000c */
[----:B------:R-:W-:-:S08]  /*3320*/  DFMA R12, -RZ, R18, 1 ;  /* 0x3ff00000ff0c742b */ /* 0x000fd00000000112 */
[----:B------:R-:W-:-:S08]  /*3330*/  DFMA R18, R18, R12, R18 ;  /* 0x0000000c1212722b */ /* 0x000fd00000000012 */
[----:B------:R-:W-:-:S08]  /*3340*/  DMUL R14, R18, R44 ;  /* 0x0000002c120e7228 */ /* 0x000fd00000000000 */
[----:B------:R-:W-:-:S08]  /*3350*/  DFMA R12, -RZ, R14, R44 ;  /* 0x0000000eff0c722b */ /* 0x000fd0000000012c */
[----:B------:R-:W-:Y:S02]  /*3360*/  DFMA R14, R18, R12, R14 ;  /* 0x0000000c120e722b */ /* 0x000fe4000000000e */
[----:B------:R-:W-:-:S08]  /*3370*/  DADD R12, R54, R16 ;  /* 0x00000000360c7229 */ /* 0x000fd00000000010 */
[----:B------:R-:W-:-:S05]  /*3380*/  FFMA R4, RZ, RZ, R15 ;  /* 0x000000ffff047223 */ /* 0x000fca000000000f */
[----:B------:R-:W-:-:S13]  /*3390*/  FSETP.GT.AND P0, PT, |R4|, 1.469367938527859385e-39, PT ;  /* 0x001000000400780b */ /* 0x000fda0003f04200 */
[----:B------:R-:W-:Y:S05]  /*33a0*/  @P0 BRA P1, `(.L_x_61) ;  /* 0x0000000000180947 */ /* 0x000fea0000800000 */
[----:B------:R-:W-:Y:S01]  /*33b0*/  MOV R46, RZ ;  /* 0x000000ff002e7202 */ /* 0x000fe20000000f00 */
[----:B------:R-:W-:Y:S01]  /*33c0*/  IMAD.MOV.U32 R49, RZ, RZ, RZ ;  /* 0x000000ffff317224 */ /* 0x000fe200078e00ff */
[----:B------:R-:W-:-:S07]  /*33d0*/  MOV R60, 0x33f0 ;  /* 0x000033f0003c7802 */ /* 0x000fce0000000f00 */
[----:B------:R-:W-:Y:S05]  /*33e0*/  CALL.REL.NOINC `($__internal_0_$__cuda_sm20_div_rn_f64_full) ;  /* 0x0000001c00cc7944 */ /* 0x000fea0003c00000 */
[----:B------:R-:W-:Y:S01]  /*33f0*/  IMAD.MOV.U32 R14, RZ, RZ, R54 ;  /* 0x000000ffff0e7224 */ /* 0x000fe200078e0036 */
[----:B------:R-:W-:-:S07]  /*3400*/  MOV R15, R55 ;  /* 0x00000037000f7202 */ /* 0x000fce0000000f00 */
.L_x_61:
[----:B------:R-:W-:Y:S05]  /*3410*/  BSYNC.RECONVERGENT B3 ;  /* 0x0000000000037941 */ /* 0x000fea0003800200 */
.L_x_60:
[----:B------:R-:W-:Y:S01]  /*3420*/  IMAD.MOV.U32 R46, RZ, RZ, -0xa3d70a4 ;  /* 0xf5c28f5cff2e7424 */ /* 0x000fe200078e00ff */
[----:B------:R-:W-:Y:S01]  /*3430*/  UMOV UR4, 0x0 ;  /* 0x0000000000047882 */ /* 0x000fe20000000000 */
[----:B------:R-:W-:Y:S01]  /*3440*/  IMAD.MOV.U32 R47, RZ, RZ, 0x3fe75c28 ;  /* 0x3fe75c28ff2f7424 */ /* 0x000fe200078e00ff */
[----:B------:R-:W-:Y:S01]  /*3450*/  UMOV UR5, 0x3ff00000 ;  /* 0x3ff0000000057882 */ /* 0x000fe20000000000 */
[----:B------:R-:W-:Y:S01]  /*3460*/  MOV R16, 0x1 ;  /* 0x0000000100107802 */ /* 0x000fe20000000f00 */
[----:B------:R-:W-:Y:S01]  /*3470*/  BSSY.RECONVERGENT B3, `(.L_x_62) ;  /* 0x0000015000037945 */ /* 0x000fe20003800200 */
[----:B------:R-:W-:Y:S01]  /*3480*/  FSETP.GEU.AND P1, PT, |R35|, 6.5827683646048100446e-37, PT ;  /* 0x036000002300780b */ /* 0x000fe20003f2e200 */
[----:B------:R-:W-:Y:S02]  /*3490*/  DADD R12, R12, R14 ;  /* 0x000000000c0c7229 */ /* 0x000fe4000000000e */
[----:B------:R-:W-:-:S06]  /*34a0*/  DFMA R46, R34, R46, UR4 ;  /* 0x00000004222e7e2b */ /* 0x000fcc000800002e */
        /* <DEDUP_REMOVED lines=12> */
[----:B------:R-:W-:Y:S01]  /*3570*/  IMAD.MOV.U32 R49, RZ, RZ, R47 ;  /* 0x000000ffff317224 */ /* 0x000fe200078e002f */
[----:B------:R-:W-:Y:S01]  /*3580*/  MOV R45, R35 ;  /* 0x00000023002d7202 */ /* 0x000fe20000000f00 */
[----:B------:R-:W-:Y:S01]  /*3590*/  IMAD.MOV.U32 R44, RZ, RZ, R34 ;  /* 0x000000ffff2c7224 */ /* 0x000fe200078e0022 */
[----:B------:R-:W-:-:S07]  /*35a0*/  MOV R60, 0x35c0 ;  /* 0x000035c0003c7802 */ /* 0x000fce0000000f00 */
[----:B------:R-:W-:Y:S05]  /*35b0*/  CALL.REL.NOINC `($__internal_0_$__cuda_sm20_div_rn_f64_full) ;  /* 0x0000001c00587944 */ /* 0x000fea0003c00000 */
.L_x_63:
[----:B------:R-:W-:Y:S05]  /*35c0*/  BSYNC.RECONVERGENT B3 ;  /* 0x0000000000037941 */ /* 0x000fea0003800200 */
.L_x_62:
[----:B------:R-:W-:Y:S01]  /*35d0*/  DADD R12, R12, R54 ;  /* 0x000000000c0c7229 */ /* 0x000fe20000000036 */
[----:B------:R-:W-:Y:S01]  /*35e0*/  IADD3 R14, P0, PT, R68, UR8, RZ ;  /* 0x00000008440e7c10 */ /* 0x000fe2000ff1e0ff */
[----:B------:R-:W-:Y:S01]  /*35f0*/  UMOV UR4, 0xeb1c432d ;  /* 0xeb1c432d00047882 */ /* 0x000fe20000000000 */
[----:B------:R-:W-:Y:S01]  /*3600*/  UMOV UR5, 0x3f0a36e2 ;  /* 0x3f0a36e200057882 */ /* 0x000fe20000000000 */
[C---:B------:R-:W-:Y:S01]  /*3610*/  IMAD.IADD R5, R58.reuse, 0x1, R5 ;  /* 0x000000013a057824 */ /* 0x040fe200078e0205 */
[----:B------:R-:W-:Y:S01]  /*3620*/  IADD3.X R15, PT, PT, R69, UR9, RZ, P0, !PT ;  /* 0x00000009450f7c10 */ /* 0x000fe200087fe4ff */
[----:B------:R-:W-:Y:S01]  /*3630*/  IMAD.IADD R7, R7, 0x1, -R58 ;  /* 0x0000000107077824 */ /* 0x000fe200078e0a3a */
[C---:B------:R-:W-:Y:S01]  /*3640*/  IADD3 R3, PT, PT, R58.reuse, R3, RZ ;  /* 0x000000033a037210 */ /* 0x040fe20007ffe0ff */
[----:B------:R-:W-:Y:S01]  /*3650*/  DADD R12, -R32, R12 ;  /* 0x00000000200c7229 */ /* 0x000fe2000000010c */
[----:B------:R-:W-:Y:S02]  /*3660*/  VIADD R4, R5, 0x3841 ;  /* 0x0000384105047836 */ /* 0x000fe40000000000 */
[----:B------:R-:W-:-:S03]  /*3670*/  IMAD.WIDE.U32 R68, R58, 0x8, R68 ;  /* 0x000000083a447825 */ /* 0x000fc600078e0044 */
[----:B------:R-:W-:Y:S02]  /*3680*/  ISETP.GE.U32.AND P0, PT, R4, 0x168, PT ;  /* 0x000001680400780c */ /* 0x000fe40003f06070 */
[----:B------:R-:W-:-:S07]  /*3690*/  DFMA R12, R12, UR4, R34 ;  /* 0x000000040c0c7c2b */ /* 0x000fce0008000022 */
[----:B------:R0:W-:Y:S04]  /*36a0*/  STG.E.64 desc[UR6][R14.64+-0x1c200], R12 ;  /* 0xfe3e000c0e007986 */ /* 0x0001e8000c101b06 */
[----:B------:R-:W-:Y:S05]  /*36b0*/  @!P0 BRA `(.L_x_64) ;  /* 0xffffffe400988947 */ /* 0x000fea000383ffff */
.L_x_34:
[----:B-12---:R-:W-:Y:S05]  /*36c0*/  BSYNC.RECONVERGENT B2 ;  /* 0x0000000000027941 */ /* 0x006fea0003800200 */
.L_x_33:
[----:B------:R-:W-:Y:S05]  /*36d0*/  BRA `(.L_x_31) ;  /* 0x0000001800fc7947 */ /* 0x000fea0003800000 */
.L_x_32:
[----:B------:R-:W-:-:S13]  /*36e0*/  ISETP.GT.U32.AND P0, PT, R11, 0xb3, PT ;  /* 0x000000b30b00780c */ /* 0x000fda0003f04070 */
[----:B------:R-:W-:Y:S05]  /*36f0*/  @P0 BRA `(.L_x_31) ;  /* 0x0000001800f40947 */ /* 0x000fea0003800000 */
[C---:B------:R-:W-:Y:S01]  /*3700*/  IMAD.SHL.U32 R12, R56.reuse, 0x2, RZ ;  /* 0x00000002380c7824 */ /* 0x040fe200078e00ff */
[----:B------:R-:W0:Y:S01]  /*3710*/  I2F.F64.U32 R14, R56 ;  /* 0x00000038000e7312 */ /* 0x000e220000201800 */
[----:B------:R-:W-:Y:S01]  /*3720*/  IMAD R6, R56, 0x168, RZ ;  /* 0x0000016838067824 */ /* 0x000fe200078e02ff */
[----:B------:R-:W-:Y:S01]  /*3730*/  UMOV UR4, 0x9999999a ;  /* 0x9999999a00047882 */ /* 0x000fe20000000000 */
[----:B------:R-:W-:Y:S01]  /*3740*/  UMOV UR5, 0x3fb99999 ;  /* 0x3fb9999900057882 */ /* 0x000fe20000000000 */
[----:B------:R-:W-:Y:S01]  /*3750*/  MOV R7, R11 ;  /* 0x0000000b00077202 */ /* 0x000fe20000000f00 */
[C---:B------:R-:W-:Y:S01]  /*3760*/  VIADD R8, R6.reuse, 0xffffd468 ;  /* 0xffffd46806087836 */ /* 0x040fe20000000000 */
[C---:B------:R-:W-:Y:S01]  /*3770*/  IADD3 R10, PT, PT, R6.reuse, -0x2d00, RZ ;  /* 0xffffd300060a7810 */ /* 0x040fe20007ffe0ff */
[----:B------:R-:W-:Y:S01]  /*3780*/  VIADD R6, R6, 0xffffd198 ;  /* 0xffffd19806067836 */ /* 0x000fe20000000000 */
[----:B------:R-:W3:Y:S02]  /*3790*/  I2F.F64.U32 R12, R12 ;  /* 0x0000000c000c7312 */ /* 0x000ee40000201800 */
[----:B------:R-:W-:-:S02]  /*37a0*/  SHF.R.U32.HI R10, RZ, 0x1, R10 ;  /* 0x00000001ff0a7819 */ /* 0x000fc4000001160a */
[----:B------:R-:W-:Y:S02]  /*37b0*/  SHF.R.U32.HI R8, RZ, 0x1, R8 ;  /* 0x00000001ff087819 */ /* 0x000fe40000011608 */
[----:B------:R-:W-:Y:S01]  /*37c0*/  SHF.R.U32.HI R6, RZ, 0x1, R6 ;  /* 0x00000001ff067819 */ /* 0x000fe20000011606 */
[----:B0-----:R-:W-:Y:S01]  /*37d0*/  DMUL R14, R14, UR4 ;  /* 0x000000040e0e7c28 */ /* 0x001fe20008000000 */
[----:B------:R-:W-:Y:S02]  /*37e0*/  VIADD R5, R10, 0xb40 ;  /* 0x00000b400a057836 */ /* 0x000fe40000000000 */
[----:B------:R-:W-:-:S08]  /*37f0*/  VIADD R4, R8, 0xb3f ;  /* 0x00000b3f08047836 */ /* 0x000fd00000000000 */
.L_x_98:
[----:B----4-:R-:W0:Y:S01]  /*3800*/  LDC.64 R2, c[0x0][0x390] ;  /* 0x0000e400ff027b82 */ /* 0x010e220000000a00 */
[----:B------:R-:W-:-:S07]  /*3810*/  IADD3 R0, PT, PT, R10, R7, RZ ;  /* 0x000000070a007210 */ /* 0x000fce0007ffe0ff */
[----:B------:R-:W4:Y:S01]  /*3820*/  LDC.64 R36, c[0x0][0x398] ;  /* 0x0000e600ff247b82 */ /* 0x000f220000000a00 */
[----:B0-----:R-:W-:-:S06]  /*3830*/  IMAD.WIDE.U32 R16, R0, 0x8, R2 ;  /* 0x0000000800107825 */ /* 0x001fcc00078e0002 */
[----:B-1----:R-:W5:Y:S01]  /*3840*/  LDG.E.64 R16, desc[UR6][R16.64+0x5a00] ;  /* 0x005a000610107981 */ /* 0x002f62000c1e1b00 */
[----:B----4-:R-:W-:-:S06]  /*3850*/  IMAD.WIDE.U32 R18, R0, 0x8, R36 ;  /* 0x0000000800127825 */ /* 0x010fcc00078e0024 */
[----:B------:R-:W5:Y:S01]  /*3860*/  LDG.E.64 R18, desc[UR6][R18.64+0x5a00] ;  /* 0x005a000612127981 */ /* 0x000f62000c1e1b00 */
[----:B------:R-:W-:Y:S01]  /*3870*/  ISETP.NE.AND P0, PT, R7, RZ, PT ;  /* 0x000000ff0700720c */ /* 0x000fe20003f05270 */
[----:B------:R-:W-:Y:S01]  /*3880*/  BSSY.RECONVERGENT B1, `(.L_x_65) ;  /* 0x0000009000017945 */ /* 0x000fe20003800200 */
[----:B------:R-:W-:Y:S02]  /*3890*/  IMAD.IADD R20, R5, 0x1, R7 ;  /* 0x0000000105147824 */ /* 0x000fe400078e0207 */
[----:B------:R-:W-:-:S09]  /*38a0*/  IMAD.MOV.U32 R27, RZ, RZ, R4 ;  /* 0x000000ffff1b7224 */ /* 0x000fd200078e0004 */
[----:B------:R-:W-:Y:S05]  /*38b0*/  @!P0 BRA `(.L_x_66) ;  /* 0x0000000000108947 */ /* 0x000fea0003800000 */
[----:B------:R-:W-:Y:S01]  /*38c0*/  ISETP.NE.AND P0, PT, R7, 0xb3, PT ;  /* 0x000000b30700780c */ /* 0x000fe20003f05270 */
[----:B------:R-:W-:Y:S01]  /*38d0*/  IMAD.MOV.U32 R23, RZ, RZ, R5 ;  /* 0x000000ffff177224 */ /* 0x000fe200078e0005 */
[----:B------:R-:W-:-:S11]  /*38e0*/  IADD3 R27, PT, PT, R20, -0x1, RZ ;  /* 0xffffffff141b7810 */ /* 0x000fd60007ffe0ff */
[----:B------:R-:W-:Y:S05]  /*38f0*/  @!P0 BRA `(.L_x_67) ;  /* 0x0000000000048947 */ /* 0x000fea0003800000 */
.L_x_66:
[----:B------:R-:W-:-:S07]  /*3900*/  VIADD R23, R20, 0x1 ;  /* 0x0000000114177836 */ /* 0x000fce0000000000 */
.L_x_67:
[----:B--2---:R-:W-:Y:S05]  /*3910*/  BSYNC.RECONVERGENT B1 ;  /* 0x0000000000017941 */ /* 0x004fea0003800200 */
.L_x_65:
[----:B------:R-:W-:Y:S01]  /*3920*/  ISETP.NE.AND P0, PT, R56, 0x20, PT ;  /* 0x000000203800780c */ /* 0x000fe20003f05270 */
[----:B------:R-:W-:-:S12]  /*3930*/  IMAD.WIDE.U32 R20, R23, 0x8, R2 ;  /* 0x0000000817147825 */ /* 0x000fd800078e0002 */
[----:B------:R-:W-:Y:S01]  /*3940*/  @!P0 SHF.R.U32.HI R33, RZ, 0x1, R7 ;  /* 0x00000001ff218819 */ /* 0x000fe20000011607 */
[--C-:B------:R-:W-:Y:S01]  /*3950*/  IMAD.WIDE.U32 R24, R27, 0x8, R2.reuse ;  /* 0x000000081b187825 */ /* 0x100fe200078e0002 */
[----:B------:R-:W5:Y:S03]  /*3960*/  LDG.E.64 R20, desc[UR6][R20.64] ;  /* 0x0000000614147981 */ /* 0x000f66000c1e1b00 */
[C---:B------:R-:W-:Y:S02]  /*3970*/  @!P0 IMAD.WIDE.U32 R30, R33.reuse, 0x8, R2 ;  /* 0x00000008211e8825 */ /* 0x040fe400078e0002 */
[----:B------:R-:W5:Y:S02]  /*3980*/  LDG.E.64 R24, desc[UR6][R24.64] ;  /* 0x0000000618187981 */ /* 0x000f64000c1e1b00 */
[--C-:B------:R-:W-:Y:S02]  /*3990*/  @!P0 IMAD.WIDE.U32 R32, R33, 0x8, R36.reuse ;  /* 0x0000000821208825 */ /* 0x100fe400078e0024 */
[----:B------:R-:W2:Y:S02]  /*39a0*/  @!P0 LDG.E.64 R30, desc[UR6][R30.64+0x5730] ;  /* 0x005730061e1e8981 */ /* 0x000ea4000c1e1b00 */
[----:B------:R-:W-:-:S02]  /*39b0*/  IMAD.WIDE.U32 R22, R23, 0x8, R36 ;  /* 0x0000000817167825 */ /* 0x000fc400078e0024 */
[----:B------:R-:W4:Y:S02]  /*39c0*/  @!P0 LDG.E.64 R32, desc[UR6][R32.64+0x5730] ;  /* 0x0057300620208981 */ /* 0x000f24000c1e1b00 */
[----:B------:R-:W-:Y:S02]  /*39d0*/  IMAD.WIDE.U32 R26, R27, 0x8, R36 ;  /* 0x000000081b1a7825 */ /* 0x000fe400078e0024 */
[----:B------:R-:W5:Y:S04]  /*39e0*/  LDG.E.64 R22, desc[UR6][R22.64] ;  /* 0x0000000616167981 */ /* 0x000f68000c1e1b00 */
[----:B------:R-:W5:Y:S01]  /*39f0*/  LDG.E.64 R26, desc[UR6][R26.64] ;  /* 0x000000061a1a7981 */ /* 0x000f62000c1e1b00 */
[----:B------:R-:W-:Y:S04]  /*3a00*/  BSSY.RECONVERGENT B1, `(.L_x_68) ;  /* 0x000001e000017945 */ /* 0x000fe80003800200 */
[----:B------:R-:W-:Y:S01]  /*3a10*/  BSSY.RELIABLE B2, `(.L_x_69) ;  /* 0x0000017000027945 */ /* 0x000fe20003800100 */
[----:B--2---:R-:W-:-:S02]  /*3a20*/  @!P0 DMUL R28, R30, 0.5 ;  /* 0x3fe000001e1c8828 */ /* 0x004fc40000000000 */
[----:B----4-:R-:W-:Y:S01]  /*3a30*/  @!P0 DMUL R30, R32, 0.5 ;  /* 0x3fe00000201e8828 */ /* 0x010fe20000000000 */
[----:B------:R-:W-:Y:S10]  /*3a40*/  @!P0 BRA `(.L_x_70) ;  /* 0x00000000004c8947 */ /* 0x000ff40003800000 */
[----:B------:R-:W-:-:S13]  /*3a50*/  ISETP.NE.AND P0, PT, R56, 0x3f, PT ;  /* 0x0000003f3800780c */ /* 0x000fda0003f05270 */
[----:B------:R-:W-:-:S05]  /*3a60*/  @!P0 SHF.L.U32 R45, R7, 0x1, RZ ;  /* 0x00000001072d8819 */ /* 0x000fca00000006ff */
[----:B------:R-:W-:-:S04]  /*3a70*/  @!P0 IMAD.WIDE.U32 R42, R45, 0x8, R2 ;  /* 0x000000082d2a8825 */ /* 0x000fc800078e0002 */
[----:B------:R-:W-:Y:S01]  /*3a80*/  @!P0 IMAD.WIDE.U32 R44, R45, 0x8, R36 ;  /* 0x000000082d2c8825 */ /* 0x000fe200078e0024 */
[----:B------:R-:W2:Y:S04]  /*3a90*/  @!P0 LDG.E.64 R32, desc[UR6][R42.64+0x10e00] ;  /* 0x010e00062a208981 */ /* 0x000ea8000c1e1b00 */
[----:B------:R-:W2:Y:S01]  /*3aa0*/  @!P0 LDG.E.64 R38, desc[UR6][R42.64+0x10e08] ;  /* 0x010e08062a268981 */ /* 0x000ea2000c1e1b00 */
[----:B------:R-:W-:-:S03]  /*3ab0*/  IMAD.IADD R31, R6, 0x1, R7 ;  /* 0x00000001061f7824 */ /* 0x000fc600078e0207 */
[----:B------:R-:W4:Y:S04]  /*3ac0*/  @!P0 LDG.E.64 R34, desc[UR6][R44.64+0x10e00] ;  /* 0x010e00062c228981 */ /* 0x000f28000c1e1b00 */
[----:B------:R-:W4:Y:S01]  /*3ad0*/  @!P0 LDG.E.64 R40, desc[UR6][R44.64+0x10e08] ;  /* 0x010e08062c288981 */ /* 0x000f22000c1e1b00 */
[----:B------:R-:W-:-:S04]  /*3ae0*/  IMAD.WIDE.U32 R28, R31, 0x8, R2 ;  /* 0x000000081f1c7825 */ /* 0x000fc800078e0002 */
[----:B------:R-:W-:Y:S02]  /*3af0*/  IMAD.WIDE.U32 R30, R31, 0x8, R36 ;  /* 0x000000081f1e7825 */ /* 0x000fe400078e0024 */
[----:B------:R-:W5:Y:S04]  /*3b00*/  LDG.E.64 R28, desc[UR6][R28.64+0x5a00] ;  /* 0x005a00061c1c7981 */ /* 0x000f68000c1e1b00 */
[----:B------:R-:W5:Y:S01]  /*3b10*/  LDG.E.64 R30, desc[UR6][R30.64+0x5a00] ;  /* 0x005a00061e1e7981 */ /* 0x000f62000c1e1b00 */
[----:B------:R-:W-:Y:S05]  /*3b20*/  @!P0 BREAK.RELIABLE B2 ;  /* 0x0000000000028942 */ /* 0x000fea0003800100 */
[----:B--2---:R-:W-:-:S02]  /*3b30*/  @!P0 DADD R32, R32, R38 ;  /* 0x0000000020208229 */ /* 0x004fc40000000026 */
[----:B----4-:R-:W-:-:S06]  /*3b40*/  @!P0 DADD R34, R34, R40 ;  /* 0x0000000022228229 */ /* 0x010fcc0000000028 */
[----:B------:R-:W-:Y:S02]  /*3b50*/  @!P0 DMUL R32, R32, 0.5 ;  /* 0x3fe0000020208828 */ /* 0x000fe40000000000 */
[----:B------:R-:W-:Y:S01]  /*3b60*/  @!P0 DMUL R34, R34, 0.5 ;  /* 0x3fe0000022228828 */ /* 0x000fe20000000000 */
[----:B------:R-:W-:Y:S10]  /*3b70*/  @!P0 BRA `(.L_x_71) ;  /* 0x0000000000188947 */ /* 0x000ff40003800000 */
.L_x_70:
[----:B------:R-:W-:Y:S05]  /*3b80*/  BSYNC.RELIABLE B2 ;  /* 0x0000000000027941 */ /* 0x000fea0003800100 */
.L_x_69:
[----:B------:R-:W-:-:S04]  /*3b90*/  IMAD.IADD R35, R8, 0x1, R7 ;  /* 0x0000000108237824 */ /* 0x000fc800078e0207 */
[----:B------:R-:W-:-:S04]  /*3ba0*/  IMAD.WIDE.U32 R2, R35, 0x8, R2 ;  /* 0x0000000823027825 */ /* 0x000fc800078e0002 */
[----:B------:R-:W-:Y:S01]  /*3bb0*/  IMAD.WIDE.U32 R34, R35, 0x8, R36 ;  /* 0x0000000823227825 */ /* 0x000fe200078e0024 */
[----:B------:R0:W5:Y:S05]  /*3bc0*/  LDG.E.64 R32, desc[UR6][R2.64+0x5a00] ;  /* 0x005a000602207981 */ /* 0x00016a000c1e1b00 */
[----:B------:R-:W5:Y:S02]  /*3bd0*/  LDG.E.64 R34, desc[UR6][R34.64+0x5a00] ;  /* 0x005a000622227981 */ /* 0x000f64000c1e1b00 */
.L_x_71:
[----:B------:R-:W-:Y:S05]  /*3be0*/  BSYNC.RECONVERGENT B1 ;  /* 0x0000000000017941 */ /* 0x000fea0003800200 */
.L_x_68:
[----:B0-----:R-:W0:Y:S01]  /*3bf0*/  MUFU.RCP64H R3, R15 ;  /* 0x0000000f00037308 */ /* 0x001e220000001800 */
[----:B------:R-:W-:Y:S01]  /*3c00*/  MOV R2, 0x1 ;  /* 0x0000000100027802 */ /* 0x000fe20000000f00 */
[----:B------:R-:W-:Y:S05]  /*3c10*/  BSSY.RECONVERGENT B2, `(.L_x_72) ;  /* 0x000001a000027945 */ /* 0x000fea0003800200 */
[----:B0-----:R-:W-:-:S08]  /*3c20*/  DFMA R36, -R14, R2, 1 ;  /* 0x3ff000000e24742b */ /* 0x001fd00000000102 */
[----:B------:R-:W-:-:S08]  /*3c30*/  DFMA R36, R36, R36, R36 ;  /* 0x000000242424722b */ /* 0x000fd00000000024 */
[----:B------:R-:W-:Y:S02]  /*3c40*/  DFMA R2, R2, R36, R2 ;  /* 0x000000240202722b */ /* 0x000fe40000000002 */
[----:B-----5:R-:W-:-:S06]  /*3c50*/  DADD R36, R32, -R28 ;  /* 0x0000000020247229 */ /* 0x020fcc000000081c */
[----:B------:R-:W-:-:S04]  /*3c60*/  DFMA R38, -R14, R2, 1 ;  /* 0x3ff000000e26742b */ /* 0x000fc80000000102 */
[----:B------:R-:W-:-:S04]  /*3c70*/  FSETP.GEU.AND P1, PT, |R37|, 6.5827683646048100446e-37, PT ;  /* 0x036000002500780b */ /* 0x000fc80003f2e200 */
[----:B------:R-:W-:-:S08]  /*3c80*/  DFMA R2, R2, R38, R2 ;  /* 0x000000260202722b */ /* 0x000fd00000000002 */
[----:B------:R-:W-:-:S08]  /*3c90*/  DMUL R38, R36, R2 ;  /* 0x0000000224267228 */ /* 0x000fd00000000000 */
[----:B------:R-:W-:-:S08]  /*3ca0*/  DFMA R40, -R14, R38, R36 ;  /* 0x000000260e28722b */ /* 0x000fd00000000124 */
[----:B------:R-:W-:Y:S02]  /*3cb0*/  DFMA R2, R2, R40, R38 ;  /* 0x000000280202722b */ /* 0x000fe40000000026 */
[C---:B------:R-:W-:Y:S02]  /*3cc0*/  DADD R38, R16.reuse, R20 ;  /* 0x0000000010267229 */ /* 0x040fe40000000014 */
[----:B------:R-:W-:-:S06]  /*3cd0*/  DADD R40, R16, R24 ;  /* 0x0000000010287229 */ /* 0x000fcc0000000018 */
[----:B------:R-:W-:Y:S01]  /*3ce0*/  FFMA R42, RZ, R15, R3 ;  /* 0x0000000fff2a7223 */ /* 0x000fe20000000003 */
[----:B------:R-:W-:Y:S02]  /*3cf0*/  DMUL R38, R38, 0.5 ;  /* 0x3fe0000026267828 */ /* 0x000fe40000000000 */
[----:B------:R-:W-:Y:S02]  /*3d00*/  DMUL R40, R40, 0.5 ;  /* 0x3fe0000028287828 */ /* 0x000fe40000000000 */
[----:B------:R-:W-:-:S13]  /*3d10*/  FSETP.GT.AND P0, PT, |R42|, 1.469367938527859385e-39, PT ;  /* 0x001000002a00780b */ /* 0x000fda0003f04200 */
[----:B------:R-:W-:Y:S05]  /*3d20*/  @P0 BRA P1, `(.L_x_73) ;  /* 0x0000000000200947 */ /* 0x000fea0000800000 */
[----:B------:R-:W-:Y:S01]  /*3d30*/  IMAD.MOV.U32 R44, RZ, RZ, R36 ;  /* 0x000000ffff2c7224 */ /* 0x000fe200078e0024 */
[----:B------:R-:W-:Y:S01]  /*3d40*/  MOV R46, R14 ;  /* 0x0000000e002e7202 */ /* 0x000fe20000000f00 */
[----:B------:R-:W-:Y:S01]  /*3d50*/  IMAD.MOV.U32 R45, RZ, RZ, R37 ;  /* 0x000000ffff2d7224 */ /* 0x000fe200078e0025 */
[----:B------:R-:W-:Y:S01]  /*3d60*/  MOV R60, 0x3d90 ;  /* 0x00003d90003c7802 */ /* 0x000fe20000000f00 */
[----:B------:R-:W-:-:S07]  /*3d70*/  IMAD.MOV.U32 R49, RZ, RZ, R15 ;  /* 0x000000ffff317224 */ /* 0x000fce00078e000f */
[----:B---3--:R-:W-:Y:S05]  /*3d80*/  CALL.REL.NOINC `($__internal_0_$__cuda_sm20_div_rn_f64_full) ;  /* 0x0000001400647944 */ /* 0x008fea0003c00000 */
[----:B------:R-:W-:Y:S01]  /*3d90*/  IMAD.MOV.U32 R2, RZ, RZ, R54 ;  /* 0x000000ffff027224 */ /* 0x000fe200078e0036 */
[----:B------:R-:W-:-:S07]  /*3da0*/  MOV R3, R55 ;  /* 0x0000003700037202 */ /* 0x000fce0000000f00 */
.L_x_73:
[----:B------:R-:W-:Y:S05]  /*3db0*/  BSYNC.RECONVERGENT B2 ;  /* 0x0000000000027941 */ /* 0x000fea0003800200 */
.L_x_72:
[----:B------:R-:W0:Y:S01]  /*3dc0*/  MUFU.RCP64H R49, 0.0024999994784593582153 ;  /* 0x3f647ae100317908 */ /* 0x000e220000001800 */
[----:B------:R-:W-:Y:S02]  /*3dd0*/  HFMA2 R48, -RZ, RZ, 0, 5.9604644775390625e-08 ;  /* 0x00000001ff307431 */ /* 0x000fe400000001ff */
[----:B------:R-:W-:Y:S01]  /*3de0*/  IMAD.MOV.U32 R44, RZ, RZ, 0x47ae147b ;  /* 0x47ae147bff2c7424 */ /* 0x000fe200078e00ff */
[----:B------:R-:W-:Y:S01]  /*3df0*/  UMOV UR4, 0x0 ;  /* 0x0000000000047882 */ /* 0x000fe20000000000 */
[----:B------:R-:W-:Y:S01]  /*3e00*/  IMAD.MOV.U32 R45, RZ, RZ, 0x3f647ae1 ;  /* 0x3f647ae1ff2d7424 */ /* 0x000fe200078e00ff */
[----:B------:R-:W-:Y:S01]  /*3e10*/  UMOV UR5, 0x3ff00000 ;  /* 0x3ff0000000057882 */ /* 0x000fe20000000000 */
[----:B------:R-:W-:Y:S01]  /*3e20*/  DADD R42, R16, R16 ;  /* 0x00000000102a7229 */ /* 0x000fe20000000010 */
[----:B------:R-:W-:Y:S03]  /*3e30*/  BSSY.RECONVERGENT B2, `(.L_x_74) ;  /* 0x0000015000027945 */ /* 0x000fe60003800200 */
[----:B0-----:R-:W-:-:S08]  /*3e40*/  DFMA R46, R48, -R44, UR4 ;  /* 0x00000004302e7e2b */ /* 0x001fd0000800082c */
[----:B------:R-:W-:-:S08]  /*3e50*/  DFMA R46, R46, R46, R46 ;  /* 0x0000002e2e2e722b */ /* 0x000fd0000000002e */
[----:B------:R-:W-:Y:S02]  /*3e60*/  DFMA R46, R48, R46, R48 ;  /* 0x0000002e302e722b */ /* 0x000fe40000000030 */
[----:B------:R-:W-:-:S06]  /*3e70*/  DADD R48, -R42, R32 ;  /* 0x000000002a307229 */ /* 0x000fcc0000000120 */
        /* <DEDUP_REMOVED lines=15> */
[----:B---3--:R-:W-:Y:S05]  /*3f70*/  CALL.REL.NOINC `($__internal_0_$__cuda_sm20_div_rn_f64_full) ;  /* 0x0000001000e87944 */ /* 0x008fea0003c00000 */
.L_x_75:
[----:B------:R-:W-:Y:S05]  /*3f80*/  BSYNC.RECONVERGENT B2 ;  /* 0x0000000000027941 */ /* 0x000fea0003800200 */
.L_x_74:
        /* <DEDUP_REMOVED lines=13> */
[----:B------:R-:W-:-:S10]  /*4060*/  DFMA R28, R20, R24, R28 ;  /* 0x00000018141c722b */ /* 0x000fd4000000001c */
[----:B------:R-:W-:-:S05]  /*4070*/  FFMA R20, RZ, RZ, R29 ;  /* 0x000000ffff147223 */ /* 0x000fca000000001d */
[----:B------:R-:W-:Y:S01]  /*4080*/  FSETP.GT.AND P0, PT, |R20|, 1.469367938527859385e-39, PT ;  /* 0x001000001400780b */ /* 0x000fe20003f04200 */
[----:B------:R-:W-:-:S12]  /*4090*/  DADD R20, R54, R2 ;  /* 0x0000000036147229 */ /* 0x000fd80000000002 */
[----:B------:R-:W-:Y:S05]  /*40a0*/  @P0 BRA P1, `(.L_x_77) ;  /* 0x0000000000180947 */ /* 0x000fea0000800000 */
[----:B------:R-:W-:Y:S01]  /*40b0*/  MOV R46, RZ ;  /* 0x000000ff002e7202 */ /* 0x000fe20000000f00 */
[----:B------:R-:W-:Y:S01]  /*40c0*/  IMAD.MOV.U32 R49, RZ, RZ, RZ ;  /* 0x000000ffff317224 */ /* 0x000fe200078e00ff */
[----:B------:R-:W-:-:S07]  /*40d0*/  MOV R60, 0x40f0 ;  /* 0x000040f0003c7802 */ /* 0x000fce0000000f00 */
[----:B---3--:R-:W-:Y:S05]  /*40e0*/  CALL.REL.NOINC `($__internal_0_$__cuda_sm20_div_rn_f64_full) ;  /* 0x00000010008c7944 */ /* 0x008fea0003c00000 */
[----:B------:R-:W-:Y:S01]  /*40f0*/  IMAD.MOV.U32 R28, RZ, RZ, R54 ;  /* 0x000000ffff1c7224 */ /* 0x000fe200078e0036 */
[----:B------:R-:W-:-:S07]  /*4100*/  MOV R29, R55 ;  /* 0x00000037001d7202 */ /* 0x000fce0000000f00 */
.L_x_77:
[----:B------:R-:W-:Y:S05]  /*4110*/  BSYNC.RECONVERGENT B2 ;  /* 0x0000000000027941 */ /* 0x000fea0003800200 */
.L_x_76:
[----:B---3--:R-:W0:Y:S01]  /*4120*/  MUFU.RCP64H R3, R13 ;  /* 0x0000000d00037308 */ /* 0x008e220000001800 */
[----:B------:R-:W-:Y:S01]  /*4130*/  IMAD.MOV.U32 R2, RZ, RZ, 0x1 ;  /* 0x00000001ff027424 */ /* 0x000fe200078e00ff */
        /* <DEDUP_REMOVED lines=17> */
[----:B------:R-:W-:Y:S02]  /*4250*/  MOV R49, R13 ;  /* 0x0000000d00317202 */ /* 0x000fe40000000f00 */
[----:B------:R-:W-:-:S07]  /*4260*/  MOV R60, 0x4280 ;  /* 0x00004280003c7802 */ /* 0x000fce0000000f00 */
[----:B------:R-:W-:Y:S05]  /*4270*/  CALL.REL.NOINC `($__internal_0_$__cuda_sm20_div_rn_f64_full) ;  /* 0x0000001000287944 */ /* 0x000fea0003c00000 */
[----:B------:R-:W-:Y:S02]  /*4280*/  IMAD.MOV.U32 R24, RZ, RZ, R54 ;  /* 0x000000ffff187224 */ /* 0x000fe400078e0036 */
[----:B------:R-:W-:-:S07]  /*4290*/  IMAD.MOV.U32 R25, RZ, RZ, R55 ;  /* 0x000000ffff197224 */ /* 0x000fce00078e0037 */
.L_x_79:
[----:B------:R-:W-:Y:S05]  /*42a0*/  BSYNC.RECONVERGENT B2 ;  /* 0x0000000000027941 */ /* 0x000fea0003800200 */
.L_x_78:
[----:B------:R-:W0:Y:S01]  /*42b0*/  MUFU.RCP64H R33, 0.19999992847442626953 ;  /* 0x3fc9999900217908 */ /* 0x000e220000001800 */
[----:B------:R-:W-:Y:S01]  /*42c0*/  MOV R28, 0x9999999a ;  /* 0x9999999a001c7802 */ /* 0x000fe20000000f00 */
[----:B------:R-:W-:Y:S01]  /*42d0*/  IMAD.MOV.U32 R29, RZ, RZ, 0x3fc99999 ;  /* 0x3fc99999ff1d7424 */ /* 0x000fe200078e00ff */
[----:B------:R-:W-:Y:S01]  /*42e0*/  UMOV UR4, 0x0 ;  /* 0x0000000000047882 */ /* 0x000fe20000000000 */
[----:B------:R-:W-:Y:S01]  /*42f0*/  IMAD.MOV.U32 R32, RZ, RZ, 0x1 ;  /* 0x00000001ff207424 */ /* 0x000fe200078e00ff */
[----:B------:R-:W-:Y:S01]  /*4300*/  UMOV UR5, 0x3ff00000 ;  /* 0x3ff0000000057882 */ /* 0x000fe20000000000 */
[----:B------:R-:W-:Y:S01]  /*4310*/  DMUL R44, R36, R2 ;  /* 0x00000002242c7228 */ /* 0x000fe20000000000 */
[----:B------:R-:W-:Y:S09]  /*4320*/  BSSY.RECONVERGENT B2, `(.L_x_80) ;  /* 0x0000011000027945 */ /* 0x000ff20003800200 */
[----:B------:R-:W-:Y:S01]  /*4330*/  FSETP.GEU.AND P1, PT, |R45|, 6.5827683646048100446e-37, PT ;  /* 0x036000002d00780b */ /* 0x000fe20003f2e200 */
        /* <DEDUP_REMOVED lines=8> */
[----:B------:R-:W-:-:S05]  /*43c0*/  FFMA R28, RZ, 1.5749999284744262695, R55 ;  /* 0x3fc99999ff1c7823 */ /* 0x000fca0000000037 */
[----:B------:R-:W-:-:S13]  /*43d0*/  FSETP.GT.AND P0, PT, |R28|, 1.469367938527859385e-39, PT ;  /* 0x001000001c00780b */ /* 0x000fda0003f04200 */
[----:B------:R-:W-:Y:S05]  /*43e0*/  @P0 BRA P1, `(.L_x_81) ;  /* 0x0000000000100947 */ /* 0x000fea0000800000 */
[----:B------:R-:W-:Y:S01]  /*43f0*/  MOV R46, 0x9999999a ;  /* 0x9999999a002e7802 */ /* 0x000fe20000000f00 */
[----:B------:R-:W-:Y:S01]  /*4400*/  IMAD.MOV.U32 R49, RZ, RZ, 0x3fc99999 ;  /* 0x3fc99999ff317424 */ /* 0x000fe200078e00ff */
[----:B------:R-:W-:-:S07]  /*4410*/  MOV R60, 0x4430 ;  /* 0x00004430003c7802 */ /* 0x000fce0000000f00 */
[----:B------:R-:W-:Y:S05]  /*4420*/  CALL.REL.NOINC `($__internal_0_$__cuda_sm20_div_rn_f64_full) ;  /* 0x0000000c00bc7944 */ /* 0x000fea0003c00000 */
.L_x_81:
[----:B------:R-:W-:Y:S05]  /*4430*/  BSYNC.RECONVERGENT B2 ;  /* 0x0000000000027941 */ /* 0x000fea0003800200 */
.L_x_80:
[----:B------:R-:W0:Y:S01]  /*4440*/  MUFU.RCP64H R37, 0.049999982118606567383 ;  /* 0x3fa9999900257908 */ /* 0x000e220000001800 */
[----:B------:R-:W-:Y:S01]  /*4450*/  IMAD.MOV.U32 R32, RZ, RZ, -0x66666666 ;  /* 0x9999999aff207424 */ /* 0x000fe200078e00ff */
[----:B------:R-:W-:Y:S01]  /*4460*/  MOV R33, 0x3fa99999 ;  /* 0x3fa9999900217802 */ /* 0x000fe20000000f00 */
[----:B------:R-:W-:Y:S01]  /*4470*/  IMAD.MOV.U32 R36, RZ, RZ, 0x1 ;  /* 0x00000001ff247424 */ /* 0x000fe200078e00ff */
[----:B------:R-:W-:Y:S01]  /*4480*/  UMOV UR4, 0x0 ;  /* 0x0000000000047882 */ /* 0x000fe20000000000 */
[----:B------:R-:W-:Y:S01]  /*4490*/  UMOV UR5, 0x3ff00000 ;  /* 0x3ff0000000057882 */ /* 0x000fe20000000000 */
[----:B------:R-:W-:Y:S01]  /*44a0*/  DADD R28, R18, R18 ;  /* 0x00000000121c7229 */ /* 0x000fe20000000012 */
[----:B------:R-:W-:Y:S01]  /*44b0*/  BSSY.RECONVERGENT B2, `(.L_x_82) ;  /* 0x0000017000027945 */ /* 0x000fe20003800200 */
[----:B------:R-:W-:-:S06]  /*44c0*/  DADD R24, R54, R24 ;  /* 0x0000000036187229 */ /* 0x000fcc0000000018 */
[----:B------:R-:W-:Y:S02]  /*44d0*/  DADD R34, -R28, R34 ;  /* 0x000000001c227229 */ /* 0x000fe40000000122 */
[----:B0-----:R-:W-:-:S06]  /*44e0*/  DFMA R42, R36, -R32, UR4 ;  /* 0x00000004242a7e2b */ /* 0x001fcc0008000820 */
[----:B------:R-:W-:Y:S02]  /*44f0*/  DADD R30, R34, R30 ;  /* 0x00000000221e7229 */ /* 0x000fe4000000001e */
[----:B------:R-:W-:-:S06]  /*4500*/  DFMA R42, R42, R42, R42 ;  /* 0x0000002a2a2a722b */ /* 0x000fcc000000002a */
[----:B------:R-:W-:Y:S02]  /*4510*/  DMUL R44, R16, R30 ;  /* 0x0000001e102c7228 */ /* 0x000fe40000000000 */
[----:B------:R-:W-:-:S08]  /*4520*/  DFMA R36, R36, R42, R36 ;  /* 0x0000002a2424722b */ /* 0x000fd00000000024 */
[----:B------:R-:W-:Y:S01]  /*4530*/  FSETP.GEU.AND P1, PT, |R45|, 6.5827683646048100446e-37, PT ;  /* 0x036000002d00780b */ /* 0x000fe20003f2e200 */
[----:B------:R-:W-:-:S08]  /*4540*/  DFMA R34, R36, -R32, 1 ;  /* 0x3ff000002422742b */ /* 0x000fd00000000820 */
        /* <DEDUP_REMOVED lines=13> */
.L_x_83:
[----:B------:R-:W-:Y:S05]  /*4620*/  BSYNC.RECONVERGENT B2 ;  /* 0x0000000000027941 */ /* 0x000fea0003800200 */
.L_x_82:
[----:B------:R-:W0:Y:S01]  /*4630*/  MUFU.RCP64H R37, 0.049999982118606567383 ;  /* 0x3fa9999900257908 */ /* 0x000e220000001800 */
[----:B------:R-:W-:Y:S01]  /*4640*/  MOV R34, 0x9999999a ;  /* 0x9999999a00227802 */ /* 0x000fe20000000f00 */
[----:B------:R-:W-:Y:S01]  /*4650*/  IMAD.MOV.U32 R35, RZ, RZ, 0x3fa99999 ;  /* 0x3fa99999ff237424 */ /* 0x000fe200078e00ff */
[----:B------:R-:W-:Y:S01]  /*4660*/  DADD R44, R24, R32 ;  /* 0x00000000182c7229 */ /* 0x000fe20000000020 */
[----:B------:R-:W-:Y:S01]  /*4670*/  IMAD.MOV.U32 R36, RZ, RZ, 0x1 ;  /* 0x00000001ff247424 */ /* 0x000fe200078e00ff */
[----:B------:R-:W-:Y:S08]  /*4680*/  BSSY.RECONVERGENT B2, `(.L_x_84) ;  /* 0x0000013000027945 */ /* 0x000ff00003800200 */
[----:B------:R-:W-:Y:S01]  /*4690*/  FSETP.GEU.AND P1, PT, |R45|, 6.5827683646048100446e-37, PT ;  /* 0x036000002d00780b */ /* 0x000fe20003f2e200 */
        /* <DEDUP_REMOVED lines=17> */
.L_x_85:
[----:B------:R-:W-:Y:S05]  /*47b0*/  BSYNC.RECONVERGENT B2 ;  /* 0x0000000000027941 */ /* 0x000fea0003800200 */
.L_x_84:
[----:B------:R-:W0:Y:S01]  /*47c0*/  MUFU.RCP64H R33, RZ ;  /* 0x000000ff00217308 */ /* 0x000e220000001800 */
[----:B------:R-:W-:Y:S01]  /*47d0*/  IMAD.MOV.U32 R32, RZ, RZ, 0x1 ;  /* 0x00000001ff207424 */ /* 0x000fe200078e00ff */
        /* <DEDUP_REMOVED lines=18> */
[----:B------:R-:W-:Y:S01]  /*4900*/  MOV R45, R39 ;  /* 0x00000027002d7202 */ /* 0x000fe20000000f00 */
[----:B------:R-:W-:Y:S01]  /*4910*/  IMAD.MOV.U32 R46, RZ, RZ, RZ ;  /* 0x000000ffff2e7224 */ /* 0x000fe200078e00ff */
[----:B------:R-:W-:Y:S01]  /*4920*/  MOV R60, 0x4950 ;  /* 0x00004950003c7802 */ /* 0x000fe20000000f00 */
[----:B------:R-:W-:-:S07]  /*4930*/  IMAD.MOV.U32 R49, RZ, RZ, RZ ;  /* 0x000000ffff317224 */ /* 0x000fce00078e00ff */
[----:B------:R-:W-:Y:S05]  /*4940*/  CALL.REL.NOINC `($__internal_0_$__cuda_sm20_div_rn_f64_full) ;  /* 0x0000000800747944 */ /* 0x000fea0003c00000 */
[----:B------:R-:W-:Y:S01]  /*4950*/  MOV R44, R54 ;  /* 0x00000036002c7202 */ /* 0x000fe20000000f00 */
[----:B------:R-:W-:-:S07]  /*4960*/  IMAD.MOV.U32 R45, RZ, RZ, R55 ;  /* 0x000000ffff2d7224 */ /* 0x000fce00078e0037 */
.L_x_87:
[----:B------:R-:W-:Y:S05]  /*4970*/  BSYNC.RECONVERGENT B2 ;  /* 0x0000000000027941 */ /* 0x000fea0003800200 */
.L_x_86:
[----:B------:R-:W0:Y:S01]  /*4980*/  MUFU.RCP64H R35, 0.0024999994784593582153 ;  /* 0x3f647ae100237908 */ /* 0x000e220000001800 */
[----:B------:R-:W-:Y:S02]  /*4990*/  HFMA2 R33, -RZ, RZ, 1.84765625, 56352 ;  /* 0x3f647ae1ff217431 */ /* 0x000fe400000001ff */
        /* <DEDUP_REMOVED lines=21> */
.L_x_89:
[----:B------:R-:W-:Y:S05]  /*4af0*/  BSYNC.RECONVERGENT B2 ;  /* 0x0000000000027941 */ /* 0x000fea0003800200 */
.L_x_88:
[----:B------:R-:W0:Y:S01]  /*4b00*/  MUFU.RCP64H R33, R15 ;  /* 0x0000000f00217308 */ /* 0x000e220000001800 */
[----:B------:R-:W-:Y:S01]  /*4b10*/  IMAD.MOV.U32 R32, RZ, RZ, 0x1 ;  /* 0x00000001ff207424 */ /* 0x000fe200078e00ff */
[----:B------:R-:W-:Y:S01]  /*4b20*/  DADD R24, R54, R24 ;  /* 0x0000000036187229 */ /* 0x000fe20000000018 */
[----:B------:R-:W-:Y:S01]  /*4b30*/  UMOV UR4, 0x9999999a ;  /* 0x9999999a00047882 */ /* 0x000fe20000000000 */
[----:B------:R-:W-:Y:S01]  /*4b40*/  UMOV UR5, 0x40209999 ;  /* 0x4020999900057882 */ /* 0x000fe20000000000 */
[----:B------:R-:W-:Y:S01]  /*4b50*/  FSETP.GEU.AND P1, PT, |R3|, 6.5827683646048100446e-37, PT ;  /* 0x036000000300780b */ /* 0x000fe20003f2e200 */
[----:B------:R-:W-:Y:S01]  /*4b60*/  BSSY.RECONVERGENT B2, `(.L_x_90) ;  /* 0x000001f000027945 */ /* 0x000fe20003800200 */
[----:B0-----:R-:W-:-:S08]  /*4b70*/  DFMA R34, -R14, R32, 1 ;  /* 0x3ff000000e22742b */ /* 0x001fd00000000120 */
[----:B------:R-:W-:-:S08]  /*4b80*/  DFMA R34, R34, R34, R34 ;  /* 0x000000222222722b */ /* 0x000fd00000000022 */
[----:B------:R-:W-:Y:S02]  /*4b90*/  DFMA R36, R32, R34, R32 ;  /* 0x000000222024722b */ /* 0x000fe40000000020 */
[----:B------:R-:W-:Y:S01]  /*4ba0*/  DMUL R34, R24, -UR4 ;  /* 0x8000000418227c28 */ /* 0x000fe20008000000 */
[----:B------:R-:W-:Y:S01]  /*4bb0*/  UMOV UR5, 0x3fb99999 ;  /* 0x3fb9999900057882 */ /* 0x000fe20000000000 */
[----:B------:R-:W0:Y:S04]  /*4bc0*/  LDC.64 R32, c[0x0][0x380] ;  /* 0x0000e000ff207b82 */ /* 0x000e280000000a00 */
[----:B------:R-:W-:Y:S02]  /*4bd0*/  DFMA R38, -R14, R36, 1 ;  /* 0x3ff000000e26742b */ /* 0x000fe40000000124 */
[----:B------:R-:W-:Y:S01]  /*4be0*/  DFMA R20, R20, UR4, R34 ;  /* 0x0000000414147c2b */ /* 0x000fe20008000022 */
[----:B------:R-:W-:Y:S01]  /*4bf0*/  UMOV UR4, 0xeb1c432d ;  /* 0xeb1c432d00047882 */ /* 0x000fe20000000000 */
[----:B------:R-:W-:Y:S01]  /*4c00*/  DADD R34, -R16, 1 ;  /* 0x3ff0000010227429 */ /* 0x000fe20000000100 */
[----:B------:R-:W-:-:S03]  /*4c10*/  UMOV UR5, 0x3f0a36e2 ;  /* 0x3f0a36e200057882 */ /* 0x000fc60000000000 */
[----:B------:R-:W-:-:S04]  /*4c20*/  DFMA R24, R36, R38, R36 ;  /* 0x000000262418722b */ /* 0x000fc80000000024 */
[----:B------:R-:W-:-:S04]  /*4c30*/  DFMA R20, R16, R34, R20 ;  /* 0x000000221014722b */ /* 0x000fc80000000014 */
[----:B------:R-:W-:-:S04]  /*4c40*/  DMUL R36, R24, R2 ;  /* 0x0000000218247228 */ /* 0x000fc80000000000 */
[----:B------:R-:W-:Y:S01]  /*4c50*/  DFMA R34, R20, UR4, R16 ;  /* 0x0000000414227c2b */ /* 0x000fe20008000010 */
[----:B0-----:R-:W-:-:S03]  /*4c60*/  IMAD.WIDE.U32 R32, R0, 0x8, R32 ;  /* 0x0000000800207825 */ /* 0x001fc600078e0020 */
[----:B------:R-:W-:-:S03]  /*4c70*/  DFMA R38, -R14, R36, R2 ;  /* 0x000000240e26722b */ /* 0x000fc60000000102 */
[----:B------:R0:W-:Y:S05]  /*4c80*/  STG.E.64 desc[UR6][R32.64+0x5a00], R34 ;  /* 0x005a002220007986 */ /* 0x0001ea000c101b06 */
[----:B------:R-:W-:-:S10]  /*4c90*/  DFMA R20, R24, R38, R36 ;  /* 0x000000261814722b */ /* 0x000fd40000000024 */
        /* <DEDUP_REMOVED lines=11> */
.L_x_91:
[----:B------:R-:W-:Y:S05]  /*4d50*/  BSYNC.RECONVERGENT B2 ;  /* 0x0000000000027941 */ /* 0x000fea0003800200 */
.L_x_90:
[----:B------:R-:W0:Y:S01]  /*4d60*/  MUFU.RCP64H R3, 0.0024999994784593582153 ;  /* 0x3f647ae100037908 */ /* 0x000e220000001800 */
[----:B------:R-:W-:Y:S02]  /*4d70*/  HFMA2 R25, -RZ, RZ, 1.84765625, 56352 ;  /* 0x3f647ae1ff197431 */ /* 0x000fe400000001ff */
        /* <DEDUP_REMOVED lines=16> */
[----:B------:R-:W-:Y:S01]  /*4e80*/  MOV R45, R31 ;  /* 0x0000001f002d7202 */ /* 0x000fe20000000f00 */
[----:B------:R-:W-:Y:S01]  /*4e90*/  IMAD.MOV.U32 R46, RZ, RZ, 0x47ae147b ;  /* 0x47ae147bff2e7424 */ /* 0x000fe200078e00ff */
[----:B------:R-:W-:Y:S01]  /*4ea0*/  MOV R60, 0x4ed0 ;  /* 0x00004ed0003c7802 */ /* 0x000fe20000000f00 */
[----:B------:R-:W-:-:S07]  /*4eb0*/  IMAD.MOV.U32 R49, RZ, RZ, 0x3f647ae1 ;  /* 0x3f647ae1ff317424 */ /* 0x000fce00078e00ff */
[----:B------:R-:W-:Y:S05]  /*4ec0*/  CALL.REL.NOINC `($__internal_0_$__cuda_sm20_div_rn_f64_full) ;  /* 0x0000000400147944 */ /* 0x000fea0003c00000 */
.L_x_93:
[----:B------:R-:W-:Y:S05]  /*4ed0*/  BSYNC.RECONVERGENT B2 ;  /* 0x0000000000027941 */ /* 0x000fea0003800200 */
.L_x_92:
[----:B------:R-:W0:Y:S01]  /*4ee0*/  MUFU.RCP64H R3, RZ ;  /* 0x000000ff00037308 */ /* 0x000e220000001800 */
[----:B------:R-:W-:Y:S01]  /*4ef0*/  MOV R2, 0x1 ;  /* 0x0000000100027802 */ /* 0x000fe20000000f00 */
        /* <DEDUP_REMOVED lines=16> */
[----:B------:R-:W-:Y:S01]  /*5000*/  IMAD.MOV.U32 R46, RZ, RZ, RZ ;  /* 0x000000ffff2e7224 */ /* 0x000fe200078e00ff */
[----:B------:R-:W-:Y:S01]  /*5010*/  MOV R60, 0x5040 ;  /* 0x00005040003c7802 */ /* 0x000fe20000000f00 */
[----:B------:R-:W-:-:S07]  /*5020*/  IMAD.MOV.U32 R49, RZ, RZ, RZ ;  /* 0x000000ffff317224 */ /* 0x000fce00078e00ff */
[----:B------:R-:W-:Y:S05]  /*5030*/  CALL.REL.NOINC `($__internal_0_$__cuda_sm20_div_rn_f64_full) ;  /* 0x0000000000b87944 */ /* 0x000fea0003c00000 */
[----:B------:R-:W-:Y:S01]  /*5040*/  MOV R22, R54 ;  /* 0x0000003600167202 */ /* 0x000fe20000000f00 */
[----:B------:R-:W-:-:S07]  /*5050*/  IMAD.MOV.U32 R23, RZ, RZ, R55 ;  /* 0x000000ffff177224 */ /* 0x000fce00078e0037 */
.L_x_95:
[----:B------:R-:W-:Y:S05]  /*5060*/  BSYNC.RECONVERGENT B2 ;  /* 0x0000000000027941 */ /* 0x000fea0003800200 */
.L_x_94:
[----:B------:R-:W-:Y:S02]  /*5070*/  HFMA2 R47, -RZ, RZ, 1.9755859375, 266 ;  /* 0x3fe75c28ff2f7431 */ /* 0x000fe400000001ff */
[----:B------:R-:W-:Y:S01]  /*5080*/  IMAD.MOV.U32 R46, RZ, RZ, -0xa3d70a4 ;  /* 0xf5c28f5cff2e7424 */ /* 0x000fe200078e00ff */
[----:B------:R-:W-:Y:S01]  /*5090*/  UMOV UR4, 0x0 ;  /* 0x0000000000047882 */ /* 0x000fe20000000000 */
[----:B------:R-:W-:Y:S01]  /*50a0*/  UMOV UR5, 0x3ff00000 ;  /* 0x3ff0000000057882 */ /* 0x000fe20000000000 */
[----:B------:R-:W-:Y:S01]  /*50b0*/  IMAD.MOV.U32 R20, RZ, RZ, 0x1 ;  /* 0x00000001ff147424 */ /* 0x000fe200078e00ff */
[----:B------:R-:W-:Y:S01]  /*50c0*/  FSETP.GEU.AND P1, PT, |R17|, 6.5827683646048100446e-37, PT ;  /* 0x036000001100780b */ /* 0x000fe20003f2e200 */
[----:B------:R-:W-:Y:S01]  /*50d0*/  BSSY.RECONVERGENT B2, `(.L_x_96) ;  /* 0x0000014000027945 */ /* 0x000fe20003800200 */
        /* <DEDUP_REMOVED lines=19> */
.L_x_97:
[----:B------:R-:W-:Y:S05]  /*5210*/  BSYNC.RECONVERGENT B2 ;  /* 0x0000000000027941 */ /* 0x000fea0003800200 */
.L_x_96:
        /* <DEDUP_REMOVED lines=8> */
[----:B0-----:R-:W-:-:S06]  /*52a0*/  IMAD.WIDE.U32 R16, R0, 0x8, R20 ;  /* 0x0000000800107825 */ /* 0x001fcc00078e0014 */
[----:B------:R4:W-:Y:S01]  /*52b0*/  STG.E.64 desc[UR6][R16.64+0x5a00], R2 ;  /* 0x005a000210007986 */ /* 0x0009e2000c101b06 */
[----:B------:R-:W-:Y:S05]  /*52c0*/  @!P0 BRA `(.L_x_98) ;  /* 0xffffffe4004c8947 */ /* 0x000fea000383ffff */
.L_x_31:
[----:B-12---:R-:W-:Y:S05]  /*52d0*/  BSYNC.RECONVERGENT B0 ;  /* 0x0000000000007941 */ /* 0x006fea0003800200 */
.L_x_0:
[----:B------:R-:W-:-:S04]  /*52e0*/  IADD3 R56, PT, PT, R9, R56, RZ ;  /* 0x0000003809387210 */ /* 0x000fc80007ffe0ff */
[----:B------:R-:W-:-:S13]  /*52f0*/  ISETP.GE.AND P0, PT, R56, 0x7f, PT ;  /* 0x0000007f3800780c */ /* 0x000fda0003f06270 */
[----:B------:R-:W-:Y:S05]  /*5300*/  @!P0 BRA `(.L_x_99) ;  /* 0xffffffac00808947 */ /* 0x000fea000383ffff */
[----:B------:R-:W-:Y:S05]  /*5310*/  EXIT ;  /* 0x000000000000794d */ /* 0x000fea0003800000 */
        .weak           $__internal_0_$__cuda_sm20_div_rn_f64_full
        .type           $__internal_0_$__cuda_sm20_div_rn_f64_full,@function
        .size           $__internal_0_$__cuda_sm20_div_rn_f64_full,(.L_x_136 - $__internal_0_$__cuda_sm20_div_rn_f64_full)
$__internal_0_$__cuda_sm20_div_rn_f64_full:
[----:B------:R-:W-:Y:S01]  /*5320*/  FSETP.GEU.AND P2, PT, |R45|, 1.469367938527859385e-39, PT ;  /* 0x001000002d00780b */ /* 0x000fe20003f4e200 */
[----:B------:R-:W-:Y:S01]  /*5330*/  IMAD.MOV.U32 R48, RZ, RZ, R46 ;  /* 0x000000ffff307224 */ /* 0x000fe200078e002e */
[C---:B------:R-:W-:Y:S01]  /*5340*/  FSETP.GEU.AND P0, PT, |R49|.reuse, 1.469367938527859385e-39, PT ;  /* 0x001000003100780b */ /* 0x040fe20003f0e200 */
[----:B------:R-:W-:Y:S01]  /*5350*/  IMAD.MOV.U32 R55, RZ, RZ, 0x1ca00000 ;  /* 0x1ca00000ff377424 */ /* 0x000fe200078e00ff */
[----:B------:R-:W-:Y:S01]  /*5360*/  LOP3.LUT R47, R49, 0x800fffff, RZ, 0xc0, !PT ;  /* 0x800fffff312f7812 */ /* 0x000fe200078ec0ff */
[----:B------:R-:W-:Y:S01]  /*5370*/  IMAD.MOV.U32 R64, RZ, RZ, 0x1 ;  /* 0x00000001ff407424 */ /* 0x000fe200078e00ff */
[----:B------:R-:W-:Y:S01]  /*5380*/  LOP3.LUT R54, R45, 0x7ff00000, RZ, 0xc0, !PT ;  /* 0x7ff000002d367812 */ /* 0x000fe200078ec0ff */
[----:B------:R-:W-:Y:S01]  /*5390*/  BSSY.RECONVERGENT B1, `(.L_x_100) ;  /* 0x0000050000017945 */ /* 0x000fe20003800200 */
[----:B------:R-:W-:Y:S02]  /*53a0*/  LOP3.LUT R47, R47, 0x3ff00000, RZ, 0xfc, !PT ;  /* 0x3ff000002f2f7812 */ /* 0x000fe400078efcff */
[----:B------:R-:W-:-:S02]  /*53b0*/  LOP3.LUT R59, R49, 0x7ff00000, RZ, 0xc0, !PT ;  /* 0x7ff00000313b7812 */ /* 0x000fc400078ec0ff */
[----:B------:R-:W-:Y:S01]  /*53c0*/  MOV R57, R54 ;  /* 0x0000003600397202 */ /* 0x000fe20000000f00 */
[----:B------:R-:W-:Y:S01]  /*53d0*/  @!P2 IMAD.MOV.U32 R52, RZ, RZ, RZ ;  /* 0x000000ffff34a224 */ /* 0x000fe200078e00ff */
[----:B------:R-:W-:Y:S01]  /*53e0*/  @!P2 LOP3.LUT R51, R49, 0x7ff00000, RZ, 0xc0, !PT ;  /* 0x7ff000003133a812 */ /* 0x000fe200078ec0ff */
[----:B------:R-:W-:Y:S01]  /*53f0*/  @!P0 DMUL R46, R48, 8.98846567431157953865e+307 ;  /* 0x7fe00000302e8828 */ /* 0x000fe20000000000 */
[C---:B------:R-:W-:Y:S02]  /*5400*/  ISETP.GE.U32.AND P1, PT, R54.reuse, R59, PT ;  /* 0x0000003b3600720c */ /* 0x040fe40003f26070 */
[----:B------:R-:W-:Y:S02]  /*5410*/  @!P2 ISETP.GE.U32.AND P3, PT, R54, R51, PT ;  /* 0x000000333600a20c */ /* 0x000fe40003f66070 */
[C---:B------:R-:W-:Y:S01]  /*5420*/  SEL R51, R55.reuse, 0x63400000, !P1 ;  /* 0x6340000037337807 */ /* 0x040fe20004800000 */
[----:B------:R-:W0:Y:S01]  /*5430*/  MUFU.RCP64H R65, R47 ;  /* 0x0000002f00417308 */ /* 0x000e220000001800 */
[----:B------:R-:W-:-:S02]  /*5440*/  @!P2 SEL R53, R55, 0x63400000, !P3 ;  /* 0x634000003735a807 */ /* 0x000fc40005800000 */
[--C-:B------:R-:W-:Y:S02]  /*5450*/  LOP3.LUT R51, R51, 0x800fffff, R45.reuse, 0xf8, !PT ;  /* 0x800fffff33337812 */ /* 0x100fe400078ef82d */
[----:B------:R-:W-:Y:S02]  /*5460*/  @!P2 LOP3.LUT R50, R53, 0x80000000, R45, 0xf8, !PT ;  /* 0x800000003532a812 */ /* 0x000fe400078ef82d */
[----:B------:R-:W-:Y:S02]  /*5470*/  @!P0 LOP3.LUT R59, R47, 0x7ff00000, RZ, 0xc0, !PT ;  /* 0x7ff000002f3b8812 */ /* 0x000fe400078ec0ff */
[----:B------:R-:W-:Y:S02]  /*5480*/  @!P2 LOP3.LUT R53, R50, 0x100000, RZ, 0xfc, !PT ;  /* 0x001000003235a812 */ /* 0x000fe400078efcff */
[----:B------:R-:W-:-:S06]  /*5490*/  MOV R50, R44 ;  /* 0x0000002c00327202 */ /* 0x000fcc0000000f00 */
[----:B------:R-:W-:Y:S02]  /*54a0*/  @!P2 DFMA R50, R50, 2, -R52 ;  /* 0x400000003232a82b */ /* 0x000fe40000000834 */
[----:B0-----:R-:W-:-:S08]  /*54b0*/  DFMA R52, R64, -R46, 1 ;  /* 0x3ff000004034742b */ /* 0x001fd0000000082e */
[----:B------:R-:W-:Y:S01]  /*54c0*/  DFMA R52, R52, R52, R52 ;  /* 0x000000343434722b */ /* 0x000fe20000000034 */
[----:B------:R-:W-:-:S05]  /*54d0*/  @!P2 LOP3.LUT R57, R51, 0x7ff00000, RZ, 0xc0, !PT ;  /* 0x7ff000003339a812 */ /* 0x000fca00078ec0ff */
[----:B------:R-:W-:Y:S02]  /*54e0*/  VIADD R61, R57, 0xffffffff ;  /* 0xffffffff393d7836 */ /* 0x000fe40000000000 */
[----:B------:R-:W-:-:S03]  /*54f0*/  DFMA R64, R64, R52, R64 ;  /* 0x000000344040722b */ /* 0x000fc60000000040 */
[----:B------:R-:W-:Y:S01]  /*5500*/  ISETP.GT.U32.AND P0, PT, R61, 0x7feffffe, PT ;  /* 0x7feffffe3d00780c */ /* 0x000fe20003f04070 */
[----:B------:R-:W-:-:S04]  /*5510*/  VIADD R61, R59, 0xffffffff ;  /* 0xffffffff3b3d7836 */ /* 0x000fc80000000000 */
[----:B------:R-:W-:Y:S01]  /*5520*/  DFMA R66, R64, -R46, 1 ;  /* 0x3ff000004042742b */ /* 0x000fe2000000082e */
[----:B------:R-:W-:-:S07]  /*5530*/  ISETP.GT.U32.OR P0, PT, R61, 0x7feffffe, P0 ;  /* 0x7feffffe3d00780c */ /* 0x000fce0000704470 */
[----:B------:R-:W-:-:S08]  /*5540*/  DFMA R66, R64, R66, R64 ;  /* 0x000000424042722b */ /* 0x000fd00000000040 */
[----:B------:R-:W-:-:S08]  /*5550*/  DMUL R64, R66, R50 ;  /* 0x0000003242407228 */ /* 0x000fd00000000000 */
[----:B------:R-:W-:-:S08]  /*5560*/  DFMA R52, R64, -R46, R50 ;  /* 0x8000002e4034722b */ /* 0x000fd00000000032 */
[----:B------:R-:W-:Y:S01]  /*5570*/  DFMA R52, R66, R52, R64 ;  /* 0x000000344234722b */ /* 0x000fe20000000040 */
[----:B------:R-:W-:Y:S10]  /*5580*/  @P0 BRA `(.L_x_101) ;  /* 0x00000000006c0947 */ /* 0x000ff40003800000 */
[----:B------:R-:W-:Y:S01]  /*5590*/  LOP3.LUT R45, R49, 0x7ff00000, RZ, 0xc0, !PT ;  /* 0x7ff00000312d7812 */ /* 0x000fe200078ec0ff */
[----:B------:R-:W-:-:S03]  /*55a0*/  IMAD.MOV.U32 R64, RZ, RZ, RZ ;  /* 0x000000ffff407224 */ /* 0x000fc600078e00ff */
[CC--:B------:R-:W-:Y:S02]  /*55b0*/  VIADDMNMX R44, R54.reuse, -R45.reuse, 0xb9600000, !PT ;  /* 0xb9600000362c7446 */ /* 0x0c0fe4000780092d */
[----:B------:R-:W-:Y:S02]  /*55c0*/  ISETP.GE.U32.AND P0, PT, R54, R45, PT ;  /* 0x0000002d3600720c */ /* 0x000fe40003f06070 */
[----:B------:R-:W-:Y:S02]  /*55d0*/  VIMNMX R44, PT, PT, R44, 0x46a00000, PT ;  /* 0x46a000002c2c7848 */ /* 0x000fe40003fe0100 */
[----:B------:R-:W-:-:S04]  /*55e0*/  SEL R55, R55, 0x63400000, !P0 ;  /* 0x6340000037377807 */ /* 0x000fc80004000000 */
[----:B------:R-:W-:-:S05]  /*55f0*/  IADD3 R44, PT, PT, -R55, R44, RZ ;  /* 0x0000002c372c7210 */ /* 0x000fca0007ffe1ff */
[----:B------:R-:W-:-:S06]  /*5600*/  VIADD R65, R44, 0x7fe00000 ;  /* 0x7fe000002c417836 */ /* 0x000fcc0000000000 */
[----:B------:R-:W-:-:S10]  /*5610*/  DMUL R54, R52, R64 ;  /* 0x0000004034367228 */ /* 0x000fd40000000000 */
[----:B------:R-:W-:-:S13]  /*5620*/  FSETP.GTU.AND P0, PT, |R55|, 1.469367938527859385e-39, PT ;  /* 0x001000003700780b */ /* 0x000fda0003f0c200 */
[----:B------:R-:W-:Y:S05]  /*5630*/  @P0 BRA `(.L_x_102) ;  /* 0x0000000000940947 */ /* 0x000fea0003800000 */
[----:B------:R-:W-:Y:S01]  /*5640*/  DFMA R46, R52, -R46, R50 ;  /* 0x8000002e342e722b */ /* 0x000fe20000000032 */
[----:B------:R-:W-:-:S09]  /*5650*/  MOV R64, RZ ;  /* 0x000000ff00407202 */ /* 0x000fd20000000f00 */
[C---:B------:R-:W-:Y:S02]  /*5660*/  FSETP.NEU.AND P0, PT, R47.reuse, RZ, PT ;  /* 0x000000ff2f00720b */ /* 0x040fe40003f0d000 */
[----:B------:R-:W-:-:S04]  /*5670*/  LOP3.LUT R48, R47, 0x80000000, R49, 0x48, !PT ;  /* 0x800000002f307812 */ /* 0x000fc800078e4831 */
[----:B------:R-:W-:-:S07]  /*5680*/  LOP3.LUT R65, R48, R65, RZ, 0xfc, !PT ;  /* 0x0000004130417212 */ /* 0x000fce00078efcff */
[----:B------:R-:W-:Y:S05]  /*5690*/  @!P0 BRA `(.L_x_102) ;  /* 0x00000000007c8947 */ /* 0x000fea0003800000 */
[----:B------:R-:W-:Y:S01]  /*56a0*/  IMAD.MOV R47, RZ, RZ, -R44 ;  /* 0x000000ffff2f7224 */ /* 0x000fe200078e0a2c */
[----:B------:R-:W-:Y:S01]  /*56b0*/  IADD3 R44, PT, PT, -R44, -0x43300000, RZ ;  /* 0xbcd000002c2c7810 */ /* 0x000fe20007ffe1ff */
[----:B------:R-:W-:-:S06]  /*56c0*/  IMAD.MOV.U32 R46, RZ, RZ, RZ ;  /* 0x000000ffff2e7224 */ /* 0x000fcc00078e00ff */
[----:B------:R-:W-:Y:S02]  /*56d0*/  DFMA R46, R54, -R46, R52 ;  /* 0x8000002e362e722b */ /* 0x000fe40000000034 */
[----:B------:R-:W-:-:S08]  /*56e0*/  DMUL.RP R52, R52, R64 ;  /* 0x0000004034347228 */ /* 0x000fd00000008000 */
[----:B------:R-:W-:Y:S02]  /*56f0*/  FSETP.NEU.AND P0, PT, |R47|, R44, PT ;  /* 0x0000002c2f00720b */ /* 0x000fe40003f0d200 */
[----:B------:R-:W-:Y:S02]  /*5700*/  LOP3.LUT R45, R53, R48, RZ, 0x3c, !PT ;  /* 0x00000030352d7212 */ /* 0x000fe400078e3cff */
[----:B------:R-:W-:Y:S02]  /*5710*/  FSEL R54, R52, R54, !P0 ;  /* 0x0000003634367208 */ /* 0x000fe40004000000 */
[----:B------:R-:W-:Y:S01]  /*5720*/  FSEL R55, R45, R55, !P0 ;  /* 0x000000372d377208 */ /* 0x000fe20004000000 */
[----:B------:R-:W-:Y:S06]  /*5730*/  BRA `(.L_x_102) ;  /* 0x0000000000547947 */ /* 0x000fec0003800000 */
.L_x_101:
[----:B------:R-:W-:-:S14]  /*5740*/  DSETP.NAN.AND P0, PT, R44, R44, PT ;  /* 0x0000002c2c00722a */ /* 0x000fdc0003f08000 */
[----:B------:R-:W-:Y:S05]  /*5750*/  @P0 BRA `(.L_x_103) ;  /* 0x0000000000440947 */ /* 0x000fea0003800000 */
[----:B------:R-:W-:-:S14]  /*5760*/  DSETP.NAN.AND P0, PT, R48, R48, PT ;  /* 0x000000303000722a */ /* 0x000fdc0003f08000 */
[----:B------:R-:W-:Y:S05]  /*5770*/  @P0 BRA `(.L_x_104) ;  /* 0x0000000000300947 */ /* 0x000fea0003800000 */
[----:B------:R-:W-:Y:S01]  /*5780*/  ISETP.NE.AND P0, PT, R57, R59, PT ;  /* 0x0000003b3900720c */ /* 0x000fe20003f05270 */
[----:B------:R-:W-:Y:S01]  /*5790*/  IMAD.MOV.U32 R55, RZ, RZ, -0x80000 ;  /* 0xfff80000ff377424 */ /* 0x000fe200078e00ff */
[----:B------:R-:W-:-:S11]  /*57a0*/  MOV R54, 0x0 ;  /* 0x0000000000367802 */ /* 0x000fd60000000f00 */
[----:B------:R-:W-:Y:S05]  /*57b0*/  @!P0 BRA `(.L_x_102) ;  /* 0x0000000000348947 */ /* 0x000fea0003800000 */
[----:B------:R-:W-:Y:S02]  /*57c0*/  ISETP.NE.AND P0, PT, R57, 0x7ff00000, PT ;  /* 0x7ff000003900780c */ /* 0x000fe40003f05270 */
[----:B------:R-:W-:Y:S02]  /*57d0*/  LOP3.LUT R55, R45, 0x80000000, R49, 0x48, !PT ;  /* 0x800000002d377812 */ /* 0x000fe400078e4831 */
[----:B------:R-:W-:-:S13]  /*57e0*/  ISETP.EQ.OR P0, PT, R59, RZ, !P0 ;  /* 0x000000ff3b00720c */ /* 0x000fda0004702670 */
[----:B------:R-:W-:Y:S01]  /*57f0*/  @P0 LOP3.LUT R44, R55, 0x7ff00000, RZ, 0xfc, !PT ;  /* 0x7ff00000372c0812 */ /* 0x000fe200078efcff */
[----:B------:R-:W-:Y:S01]  /*5800*/  @!P0 IMAD.MOV.U32 R54, RZ, RZ, RZ ;  /* 0x000000ffff368224 */ /* 0x000fe200078e00ff */
[----:B------:R-:W-:-:S03]  /*5810*/  @P0 MOV R54, RZ ;  /* 0x000000ff00360202 */ /* 0x000fc60000000f00 */
[----:B------:R-:W-:Y:S01]  /*5820*/  @P0 IMAD.MOV.U32 R55, RZ, RZ, R44 ;  /* 0x000000ffff370224 */ /* 0x000fe200078e002c */
[----:B------:R-:W-:Y:S06]  /*5830*/  BRA `(.L_x_102) ;  /* 0x0000000000147947 */ /* 0x000fec0003800000 */
.L_x_104:
[----:B------:R-:W-:Y:S01]  /*5840*/  LOP3.LUT R55, R49, 0x80000, RZ, 0xfc, !PT ;  /* 0x0008000031377812 */ /* 0x000fe200078efcff */
[----:B------:R-:W-:Y:S01]  /*5850*/  IMAD.MOV.U32 R54, RZ, RZ, R48 ;  /* 0x000000ffff367224 */ /* 0x000fe200078e0030 */
[----:B------:R-:W-:Y:S06]  /*5860*/  BRA `(.L_x_102) ;  /* 0x0000000000087947 */ /* 0x000fec0003800000 */
.L_x_103:
[----:B------:R-:W-:Y:S02]  /*5870*/  LOP3.LUT R55, R45, 0x80000, RZ, 0xfc, !PT ;  /* 0x000800002d377812 */ /* 0x000fe400078efcff */
[----:B------:R-:W-:-:S07]  /*5880*/  MOV R54, R44 ;  /* 0x0000002c00367202 */ /* 0x000fce0000000f00 */
.L_x_102:
[----:B------:R-:W-:Y:S05]  /*5890*/  BSYNC.RECONVERGENT B1 ;  /* 0x0000000000017941 */ /* 0x000fea0003800200 */
.L_x_100:
[----:B------:R-:W-:-:S04]  /*58a0*/  IMAD.MOV.U32 R61, RZ, RZ, 0x0 ;  /* 0x00000000ff3d7424 */ /* 0x000fc800078e00ff */
[----:B------:R-:W-:Y:S05]  /*58b0*/  RET.REL.NODEC R60 `(_Z10calcKernelPdS_S_S_) ;  /* 0xffffffa43cd07950 */ /* 0x000fea0003c3ffff */
.L_x_105:
[----:B------:R-:W-:-:S00]  /*58c0*/  BRA `(.L_x_105) ;  /* 0xfffffffc00fc7947 */ /* 0x000fc0000383ffff */
[----:B------:R-:W-:-:S00]  /*58d0*/  NOP ;  /* 0x0000000000007918 */ /* 0x000fc00000000000 */
        /* <DEDUP_REMOVED lines=10> */
.L_x_136:


//--------------------- .text._Z14boundaryKernelPdS_ --------------------------
	.section	.text._Z14boundaryKernelPdS_,"ax",@progbits
	.align	128
        .global         _Z14boundaryKernelPdS_
        .type           _Z14boundaryKernelPdS_,@function
        .size           _Z14boundaryKernelPdS_,(.L_x_137 - _Z14boundaryKernelPdS_)
        .other          _Z14boundaryKernelPdS_,@"STO_CUDA_ENTRY STV_DEFAULT"
_Z14boundaryKernelPdS_:
.text._Z14boundaryKernelPdS_:
[----:B------:R-:W-:Y:S01]  /*0000*/  LDC R1, c[0x0][0x37c] ;  /* 0x0000df00ff017b82 */ /* 0x000fe20000000800 */
[----:B------:R-:W0:Y:S07]  /*0010*/  S2R R0, SR_TID.X ;  /* 0x0000000000007919 */ /* 0x000e2e0000002100 */
[----:B------:R-:W0:Y:S08]  /*0020*/  S2UR UR4, SR_CTAID.X ;  /* 0x00000000000479c3 */ /* 0x000e300000002500 */
[----:B------:R-:W0:Y:S01]  /*0030*/  LDC R5, c[0x0][0x360] ;  /* 0x0000d800ff057b82 */ /* 0x000e220000000800 */
[----:B------:R-:W1:Y:S01]  /*0040*/  LDCU UR5, c[0x0][0x370] ;  /* 0x00006e00ff0577ac */ /* 0x000e620008000800 */
[----:B0-----:R-:W-:-:S02]  /*0050*/  IMAD R0, R5, UR4, R0 ;  /* 0x0000000405007c24 */ /* 0x001fc4000f8e0200 */
[----:B-1----:R-:W-:-:S03]  /*0060*/  IMAD R5, R5, UR5, RZ ;  /* 0x0000000505057c24 */ /* 0x002fc6000f8e02ff */
[----:B------:R-:W-:-:S13]  /*0070*/  ISETP.GT.AND P0, PT, R0, 0x167, PT ;  /* 0x000001670000780c */ /* 0x000fda0003f04270 */
[----:B------:R-:W-:Y:S05]  /*0080*/  @P0 EXIT ;  /* 0x000000000000094d */ /* 0x000fea0003800000 */
[----:B------:R-:W0:Y:S01]  /*0090*/  I2F.U32.RP R6, R5 ;  /* 0x0000000500067306 */ /* 0x000e220000209000 */
[C---:B------:R-:W-:Y:S01]  /*00a0*/  IMAD.IADD R4, R5.reuse, 0x1, R0 ;  /* 0x0000000105047824 */ /* 0x040fe200078e0200 */
[----:B------:R-:W-:Y:S01]  /*00b0*/  ISETP.NE.U32.AND P2, PT, R5, RZ, PT ;  /* 0x000000ff0500720c */ /* 0x000fe20003f45070 */
[----:B------:R-:W-:Y:S01]  /*00c0*/  IMAD.MOV R9, RZ, RZ, -R5 ;  /* 0x000000ffff097224 */ /* 0x000fe200078e0a05 */
[----:B------:R-:W1:Y:S01]  /*00d0*/  LDCU.64 UR6, c[0x0][0x358] ;  /* 0x00006b00ff0677ac */ /* 0x000e620008000a00 */
[----:B------:R-:W-:Y:S01]  /*00e0*/  BSSY.RECONVERGENT B0, `(.L_x_106) ;  /* 0x0000059000007945 */ /* 0x000fe20003800200 */
[C---:B------:R-:W-:Y:S02]  /*00f0*/  ISETP.GE.AND P0, PT, R4.reuse, 0x168, PT ;  /* 0x000001680400780c */ /* 0x040fe40003f06270 */
[----:B------:R-:W-:Y:S01]  /*0100*/  VIMNMX R7, PT, PT, R4, 0x168, !PT ;  /* 0x0000016804077848 */ /* 0x000fe20007fe0100 */
[----:B------:R-:W-:Y:S01]  /*0110*/  UMOV UR4, URZ ;  /* 0x000000ff00047c82 */ /* 0x000fe20008000000 */
[----:B------:R-:W-:-:S04]  /*0120*/  SEL R28, RZ, 0x1, P0 ;  /* 0x00000001ff1c7807 */ /* 0x000fc80000000000 */
[----:B------:R-:W-:Y:S01]  /*0130*/  IADD3 R4, PT, PT, R7, -R4, -R28 ;  /* 0x8000000407047210 */ /* 0x000fe20007ffe81c */
[----:B0-----:R-:W0:Y:S02]  /*0140*/  MUFU.RCP R6, R6 ;  /* 0x0000000600067308 */ /* 0x001e240000001000 */
[----:B0-----:R-:W-:-:S06]  /*0150*/  VIADD R2, R6, 0xffffffe ;  /* 0x0ffffffe06027836 */ /* 0x001fcc0000000000 */
[----:B------:R0:W2:Y:S02]  /*0160*/  F2I.FTZ.U32.TRUNC.NTZ R3, R2 ;  /* 0x0000000200037305 */ /* 0x0000a4000021f000 */
[----:B0-----:R-:W-:Y:S02]  /*0170*/  IMAD.MOV.U32 R2, RZ, RZ, RZ ;  /* 0x000000ffff027224 */ /* 0x001fe400078e00ff */
[----:B--2---:R-:W-:-:S04]  /*0180*/  IMAD R9, R9, R3, RZ ;  /* 0x0000000309097224 */ /* 0x004fc800078e02ff */
[----:B------:R-:W-:-:S06]  /*0190*/  IMAD.HI.U32 R3, R3, R9, R2 ;  /* 0x0000000903037227 */ /* 0x000fcc00078e0002 */
[----:B------:R-:W-:-:S04]  /*01a0*/  IMAD.HI.U32 R3, R3, R4, RZ ;  /* 0x0000000403037227 */ /* 0x000fc800078e00ff */
[----:B------:R-:W-:-:S04]  /*01b0*/  IMAD.MOV R2, RZ, RZ, -R3 ;  /* 0x000000ffff027224 */ /* 0x000fc800078e0a03 */
[----:B------:R-:W-:-:S05]  /*01c0*/  IMAD R4, R5, R2, R4 ;  /* 0x0000000205047224 */ /* 0x000fca00078e0204 */
[----:B------:R-:W-:-:S13]  /*01d0*/  ISETP.GE.U32.AND P0, PT, R4, R5, PT ;  /* 0x000000050400720c */ /* 0x000fda0003f06070 */
[----:B------:R-:W-:Y:S02]  /*01e0*/  @P0 IMAD.IADD R4, R4, 0x1, -R5 ;  /* 0x0000000104040824 */ /* 0x000fe400078e0a05 */
[----:B------:R-:W-:-:S03]  /*01f0*/  @P0 VIADD R3, R3, 0x1 ;  /* 0x0000000103030836 */ /* 0x000fc60000000000 */
[----:B------:R-:W-:-:S13]  /*0200*/  ISETP.GE.U32.AND P1, PT, R4, R5, PT ;  /* 0x000000050400720c */ /* 0x000fda0003f26070 */
[----:B------:R-:W-:Y:S01]  /*0210*/  @P1 VIADD R3, R3, 0x1 ;  /* 0x0000000103031836 */ /* 0x000fe20000000000 */
[----:B------:R-:W-:-:S05]  /*0220*/  @!P2 LOP3.LUT R3, RZ, R5, RZ, 0x33, !PT ;  /* 0x00000005ff03a212 */ /* 0x000fca00078e33ff */
[----:B------:R-:W-:Y:S02]  /*0230*/  IMAD.IADD R28, R28, 0x1, R3 ;  /* 0x000000011c1c7824 */ /* 0x000fe400078e0203 */
[----:B------:R-:W-:-:S03]  /*0240*/  HFMA2 R3, -RZ, RZ, 2.015625, 0 ;  /* 0x40080000ff037431 */ /* 0x000fc600000001ff */
[----:B------:R-:W-:-:S04]  /*0250*/  LOP3.LUT R2, R28, 0x3, RZ, 0xc0, !PT ;  /* 0x000000031c027812 */ /* 0x000fc800078ec0ff */
[----:B------:R-:W-:-:S13]  /*0260*/  ISETP.NE.AND P0, PT, R2, 0x3, PT ;  /* 0x000000030200780c */ /* 0x000fda0003f05270 */
[----:B-1----:R-:W-:Y:S05]  /*0270*/  @!P0 BRA `(.L_x_107) ;  /* 0x0000000000fc8947 */ /* 0x002fea0003800000 */
[----:B------:R-:W0:Y:S01]  /*0280*/  LDC.64 R18, c[0x0][0x380] ;  /* 0x0000e000ff127b82 */ /* 0x000e220000000a00 */
[----:B------:R-:W-:-:S05]  /*0290*/  VIADD R2, R28, 0x1 ;  /* 0x000000011c027836 */ /* 0x000fca0000000000 */
[----:B------:R-:W-:Y:S02]  /*02a0*/  LOP3.LUT R2, R2, 0x3, RZ, 0xc0, !PT ;  /* 0x0000000302027812 */ /* 0x000fe400078ec0ff */
[----:B------:R-:W1:Y:S03]  /*02b0*/  LDC.64 R20, c[0x0][0x388] ;  /* 0x0000e200ff147b82 */ /* 0x000e660000000a00 */
[----:B------:R-:W-:Y:S01]  /*02c0*/  IMAD.MOV R29, RZ, RZ, -R2 ;  /* 0x000000ffff1d7224 */ /* 0x000fe200078e0a02 */
[----:B0-----:R-:W-:-:S05]  /*02d0*/  IADD3 R18, P0, PT, R18, 0x3bc40, RZ ;  /* 0x0003bc4012127810 */ /* 0x001fca0007f1e0ff */
[----:B------:R-:W-:Y:S01]  /*02e0*/  IMAD.X R19, RZ, RZ, R19, P0 ;  /* 0x000000ffff137224 */ /* 0x000fe200000e0613 */
[----:B-1----:R-:W-:-:S05]  /*02f0*/  IADD3 R20, P1, PT, R20, 0x3bc40, RZ ;  /* 0x0003bc4014147810 */ /* 0x002fca0007f3e0ff */
[----:B------:R-:W-:-:S08]  /*0300*/  IMAD.X R21, RZ, RZ, R21, P1 ;  /* 0x000000ffff157224 */ /* 0x000fd000008e0615 */
.L_x_112:
[----:B------:R-:W-:-:S05]  /*0310*/  IMAD.WIDE R22, R0, 0x8, R18 ;  /* 0x0000000800167825 */ /* 0x000fca00078e0212 */
[----:B------:R-:W2:Y:S04]  /*0320*/  LDG.E.64 R6, desc[UR6][R22.64+0xb40] ;  /* 0x000b400616067981 */ /* 0x000ea8000c1e1b00 */
[----:B------:R-:W2:Y:S01]  /*0330*/  LDG.E.64 R8, desc[UR6][R22.64] ;  /* 0x0000000616087981 */ /* 0x000ea2000c1e1b00 */
[----:B0-----:R-:W0:Y:S01]  /*0340*/  MUFU.RCP64H R11, 3 ;  /* 0x40080000000b7908 */ /* 0x001e220000001800 */
[----:B------:R-:W-:Y:S01]  /*0350*/  IMAD.MOV.U32 R14, RZ, RZ, 0x0 ;  /* 0x00000000ff0e7424 */ /* 0x000fe200078e00ff */
[----:B------:R-:W-:Y:S01]  /*0360*/  BSSY.RECONVERGENT B1, `(.L_x_108) ;  /* 0x0000015000017945 */ /* 0x000fe20003800200 */
[----:B------:R-:W-:Y:S02]  /*0370*/  IMAD.MOV.U32 R15, RZ, RZ, 0x40080000 ;  /* 0x40080000ff0f7424 */ /* 0x000fe400078e00ff */
[----:B------:R-:W-:-:S02]  /*0380*/  IMAD.MOV.U32 R10, RZ, RZ, 0x1 ;  /* 0x00000001ff0a7424 */ /* 0x000fc400078e00ff */
[----:B------:R-:W-:Y:S02]  /*0390*/  VIADD R29, R29, 0x1 ;  /* 0x000000011d1d7836 */ /* 0x000fe40000000000 */
[----:B------:R-:W-:-:S03]  /*03a0*/  IMAD.WIDE R24, R0, 0x8, R20 ;  /* 0x0000000800187825 */ /* 0x000fc600078e0214 */
[----:B------:R-:W-:Y:S01]  /*03b0*/  ISETP.NE.AND P1, PT, R29, RZ, PT ;  /* 0x000000ff1d00720c */ /* 0x000fe20003f25270 */
[----:B0-----:R-:W-:-:S08]  /*03c0*/  DFMA R12, R10, -R14, 1 ;  /* 0x3ff000000a0c742b */ /* 0x001fd0000000080e */
[----:B------:R-:W-:-:S08]  /*03d0*/  DFMA R12, R12, R12, R12 ;  /* 0x0000000c0c0c722b */ /* 0x000fd0000000000c */
[----:B------:R-:W-:-:S08]  /*03e0*/  DFMA R12, R10, R12, R10 ;  /* 0x0000000c0a0c722b */ /* 0x000fd0000000000a */
[----:B------:R-:W-:-:S08]  /*03f0*/  DFMA R10, R12, -R14, 1 ;  /* 0x3ff000000c0a742b */ /* 0x000fd0000000080e */
[----:B------:R-:W-:Y:S02]  /*0400*/  DFMA R10, R12, R10, R12 ;  /* 0x0000000a0c0a722b */ /* 0x000fe4000000000c */
[----:B--2---:R-:W-:-:S08]  /*0410*/  DFMA R14, R6, 4, -R8 ;  /* 0x40100000060e782b */ /* 0x004fd00000000808 */
[----:B------:R-:W-:Y:S02]  /*0420*/  DMUL R30, R14, R10 ;  /* 0x0000000a0e1e7228 */ /* 0x000fe40000000000 */
[----:B------:R-:W-:-:S06]  /*0430*/  FSETP.GEU.AND P2, PT, |R15|, 6.5827683646048100446e-37, PT ;  /* 0x036000000f00780b */ /* 0x000fcc0003f4e200 */
[----:B------:R-:W-:-:S08]  /*0440*/  DFMA R6, R30, -3, R14 ;  /* 0xc00800001e06782b */ /* 0x000fd0000000000e */
[----:B------:R-:W-:-:S10]  /*0450*/  DFMA R30, R10, R6, R30 ;  /* 0x000000060a1e722b */ /* 0x000fd4000000001e */
[----:B------:R-:W-:-:S05]  /*0460*/  FFMA R2, RZ, 2.125, R31 ;  /* 0x40080000ff027823 */ /* 0x000fca000000001f */
[----:B------:R-:W-:-:S13]  /*0470*/  FSETP.GT.AND P0, PT, |R2|, 1.469367938527859385e-39, PT ;  /* 0x001000000200780b */ /* 0x000fda0003f04200 */
[----:B------:R-:W-:Y:S05]  /*0480*/  @P0 BRA P2, `(.L_x_109) ;  /* 0x0000000000080947 */ /* 0x000fea0001000000 */
[----:B------:R-:W-:-:S07]  /*0490*/  MOV R2, 0x4b0 ;  /* 0x000004b000027802 */ /* 0x000fce0000000f00 */
[----:B------:R-:W-:Y:S05]  /*04a0*/  CALL.REL.NOINC `($__internal_1_$__cuda_sm20_div_rn_f64_full) ;  /* 0x0000000c00b47944 */ /* 0x000fea0003c00000 */
.L_x_109:
[----:B------:R-:W-:Y:S05]  /*04b0*/  BSYNC.RECONVERGENT B1 ;  /* 0x0000000000017941 */ /* 0x000fea0003800200 */
.L_x_108:
[----:B------:R0:W-:Y:S04]  /*04c0*/  STG.E.64 desc[UR6][R22.64+0x1680], R30 ;  /* 0x0016801e16007986 */ /* 0x0001e8000c101b06 */
[----:B------:R-:W2:Y:S04]  /*04d0*/  LDG.E.64 R6, desc[UR6][R24.64+0xb40] ;  /* 0x000b400618067981 */ /* 0x000ea8000c1e1b00 */
[----:B------:R-:W2:Y:S01]  /*04e0*/  LDG.E.64 R8, desc[UR6][R24.64] ;  /* 0x0000000618087981 */ /* 0x000ea2000c1e1b00 */
[----:B------:R-:W1:Y:S01]  /*04f0*/  MUFU.RCP64H R11, 3 ;  /* 0x40080000000b7908 */ /* 0x000e620000001800 */
[----:B------:R-:W-:Y:S01]  /*0500*/  MOV R12, 0x0 ;  /* 0x00000000000c7802 */ /* 0x000fe20000000f00 */
[----:B------:R-:W-:Y:S01]  /*0510*/  IMAD.MOV.U32 R13, RZ, RZ, 0x40080000 ;  /* 0x40080000ff0d7424 */ /* 0x000fe200078e00ff */
[----:B------:R-:W-:Y:S01]  /*0520*/  BSSY.RECONVERGENT B1, `(.L_x_110) ;  /* 0x0000011000017945 */ /* 0x000fe20003800200 */
[----:B------:R-:W-:-:S06]  /*0530*/  IMAD.MOV.U32 R10, RZ, RZ, 0x1 ;  /* 0x00000001ff0a7424 */ /* 0x000fcc00078e00ff */
[----:B-1----:R-:W-:-:S08]  /*0540*/  DFMA R14, R10, -R12, 1 ;  /* 0x3ff000000a0e742b */ /* 0x002fd0000000080c */
[----:B------:R-:W-:-:S08]  /*0550*/  DFMA R14, R14, R14, R14 ;  /* 0x0000000e0e0e722b */ /* 0x000fd0000000000e */
[----:B------:R-:W-:-:S08]  /*0560*/  DFMA R10, R10, R14, R10 ;  /* 0x0000000e0a0a722b */ /* 0x000fd0000000000a */
[----:B------:R-:W-:-:S08]  /*0570*/  DFMA R12, R10, -R12, 1 ;  /* 0x3ff000000a0c742b */ /* 0x000fd0000000080c */
[----:B------:R-:W-:Y:S02]  /*0580*/  DFMA R12, R10, R12, R10 ;  /* 0x0000000c0a0c722b */ /* 0x000fe4000000000a */
[----:B--2---:R-:W-:-:S08]  /*0590*/  DFMA R14, R6, 4, -R8 ;  /* 0x40100000060e782b */ /* 0x004fd00000000808 */
[----:B0-----:R-:W-:Y:S02]  /*05a0*/  DMUL R30, R12, R14 ;  /* 0x0000000e0c1e7228 */ /* 0x001fe40000000000 */
        /* <DEDUP_REMOVED lines=8> */
.L_x_111:
[----:B------:R-:W-:Y:S05]  /*0630*/  BSYNC.RECONVERGENT B1 ;  /* 0x0000000000017941 */ /* 0x000fea0003800200 */
.L_x_110:
[----:B------:R0:W-:Y:S01]  /*0640*/  STG.E.64 desc[UR6][R24.64+0x1680], R30 ;  /* 0x0016801e18007986 */ /* 0x0001e2000c101b06 */
[----:B------:R-:W-:Y:S01]  /*0650*/  IMAD.IADD R0, R5, 0x1, R0 ;  /* 0x0000000105007824 */ /* 0x000fe200078e0200 */
[----:B------:R-:W-:Y:S06]  /*0660*/  @P1 BRA `(.L_x_112) ;  /* 0xfffffffc00281947 */ /* 0x000fec000383ffff */
.L_x_107:
[----:B------:R-:W-:Y:S05]  /*0670*/  BSYNC.RECONVERGENT B0 ;  /* 0x0000000000007941 */ /* 0x000fea0003800200 */
.L_x_106:
[----:B------:R-:W1:Y:S01]  /*0680*/  LDC.64 R20, c[0x0][0x380] ;  /* 0x0000e000ff147b82 */ /* 0x000e620000000a00 */
[----:B------:R-:W-:-:S07]  /*0690*/  ISETP.GE.U32.AND P0, PT, R28, 0x3, PT ;  /* 0x000000031c00780c */ /* 0x000fce0003f06070 */
[----:B------:R-:W2:Y:S06]  /*06a0*/  LDC.64 R18, c[0x0][0x388] ;  /* 0x0000e200ff127b82 */ /* 0x000eac0000000a00 */
[----:B------:R-:W-:Y:S05]  /*06b0*/  @!P0 EXIT ;  /* 0x000000000000894d */ /* 0x000fea0003800000 */
.L_x_129:
[----:B01----:R-:W-:-:S05]  /*06c0*/  IMAD.WIDE R24, R0, 0x8, R20 ;  /* 0x0000000800187825 */ /* 0x003fca00078e0214 */
[----:B------:R-:W3:Y:S04]  /*06d0*/  LDG.E.64 R6, desc[UR6][R24.64+0x3c780] ;  /* 0x03c7800618067981 */ /* 0x000ee8000c1e1b00 */
[----:B------:R-:W3:Y:S01]  /*06e0*/  LDG.E.64 R8, desc[UR6][R24.64+0x3bc40] ;  /* 0x03bc400618087981 */ /* 0x000ee2000c1e1b00 */
[----:B------:R-:W0:Y:S01]  /*06f0*/  MUFU.RCP64H R11, 3 ;  /* 0x40080000000b7908 */ /* 0x000e220000001800 */
[----:B------:R-:W-:Y:S01]  /*0700*/  IMAD.MOV.U32 R12, RZ, RZ, 0x0 ;  /* 0x00000000ff0c7424 */ /* 0x000fe200078e00ff */
[----:B------:R-:W-:Y:S01]  /*0710*/  BSSY.RECONVERGENT B0, `(.L_x_113) ;  /* 0x0000012000007945 */ /* 0x000fe20003800200 */
[----:B------:R-:W-:Y:S02]  /*0720*/  IMAD.MOV.U32 R13, RZ, RZ, 0x40080000 ;  /* 0x40080000ff0d7424 */ /* 0x000fe400078e00ff */
[----:B------:R-:W-:-:S06]  /*0730*/  IMAD.MOV.U32 R10, RZ, RZ, 0x1 ;  /* 0x00000001ff0a7424 */ /* 0x000fcc00078e00ff */
[----:B0-----:R-:W-:-:S08]  /*0740*/  DFMA R14, R10, -R12, 1 ;  /* 0x3ff000000a0e742b */ /* 0x001fd0000000080c */
[----:B------:R-:W-:-:S08]  /*0750*/  DFMA R14, R14, R14, R14 ;  /* 0x0000000e0e0e722b */ /* 0x000fd0000000000e */
[----:B------:R-:W-:-:S08]  /*0760*/  DFMA R10, R10, R14, R10 ;  /* 0x0000000e0a0a722b */ /* 0x000fd0000000000a */
[----:B------:R-:W-:-:S08]  /*0770*/  DFMA R12, R10, -R12, 1 ;  /* 0x3ff000000a0c742b */ /* 0x000fd0000000080c */
[----:B------:R-:W-:Y:S02]  /*0780*/  DFMA R12, R10, R12, R10 ;  /* 0x0000000c0a0c722b */ /* 0x000fe4000000000a */
[----:B---3--:R-:W-:-:S08]  /*0790*/  DFMA R14, R6, 4, -R8 ;  /* 0x40100000060e782b */ /* 0x008fd00000000808 */
        /* <DEDUP_REMOVED lines=8> */
[----:B--2---:R-:W-:Y:S05]  /*0820*/  CALL.REL.NOINC `($__internal_1_$__cuda_sm20_div_rn_f64_full) ;  /* 0x0000000800d47944 */ /* 0x004fea0003c00000 */
.L_x_114:
[----:B------:R-:W-:Y:S05]  /*0830*/  BSYNC.RECONVERGENT B0 ;  /* 0x0000000000007941 */ /* 0x000fea0003800200 */
.L_x_113:
[----:B--2---:R-:W-:Y:S01]  /*0840*/  IMAD.WIDE R22, R0, 0x8, R18 ;  /* 0x0000000800167825 */ /* 0x004fe200078e0212 */
[----:B------:R0:W-:Y:S04]  /*0850*/  STG.E.64 desc[UR6][R24.64+0x3d2c0], R30 ;  /* 0x03d2c01e18007986 */ /* 0x0001e8000c101b06 */
[----:B------:R-:W2:Y:S04]  /*0860*/  LDG.E.64 R6, desc[UR6][R22.64+0x3c780] ;  /* 0x03c7800616067981 */ /* 0x000ea8000c1e1b00 */
[----:B------:R-:W2:Y:S01]  /*0870*/  LDG.E.64 R8, desc[UR6][R22.64+0x3bc40] ;  /* 0x03bc400616087981 */ /* 0x000ea2000c1e1b00 */
[----:B------:R-:W1:Y:S01]  /*0880*/  MUFU.RCP64H R11, 3 ;  /* 0x40080000000b7908 */ /* 0x000e620000001800 */
[----:B------:R-:W-:Y:S01]  /*0890*/  IMAD.MOV.U32 R12, RZ, RZ, 0x0 ;  /* 0x00000000ff0c7424 */ /* 0x000fe200078e00ff */
[----:B------:R-:W-:Y:S01]  /*08a0*/  MOV R13, 0x40080000 ;  /* 0x40080000000d7802 */ /* 0x000fe20000000f00 */
[----:B------:R-:W-:Y:S01]  /*08b0*/  IMAD.MOV.U32 R10, RZ, RZ, 0x1 ;  /* 0x00000001ff0a7424 */ /* 0x000fe200078e00ff */
[----:B------:R-:W-:Y:S05]  /*08c0*/  BSSY.RECONVERGENT B0, `(.L_x_115) ;  /* 0x0000010000007945 */ /* 0x000fea0003800200 */
        /* <DEDUP_REMOVED lines=15> */
.L_x_116:
[----:B------:R-:W-:Y:S05]  /*09c0*/  BSYNC.RECONVERGENT B0 ;  /* 0x0000000000007941 */ /* 0x000fea0003800200 */
.L_x_115:
[----:B------:R-:W-:Y:S01]  /*09d0*/  IMAD.WIDE R24, R5, 0x8, R24 ;  /* 0x0000000805187825 */ /* 0x000fe200078e0218 */
[----:B------:R0:W-:Y:S04]  /*09e0*/  STG.E.64 desc[UR6][R22.64+0x3d2c0], R30 ;  /* 0x03d2c01e16007986 */ /* 0x0001e8000c101b06 */
[----:B------:R-:W2:Y:S04]  /*09f0*/  LDG.E.64 R6, desc[UR6][R24.64+0x3c780] ;  /* 0x03c7800618067981 */ /* 0x000ea8000c1e1b00 */
[----:B------:R-:W2:Y:S01]  /*0a00*/  LDG.E.64 R8, desc[UR6][R24.64+0x3bc40] ;  /* 0x03bc400618087981 */ /* 0x000ea2000c1e1b00 */
[----:B------:R-:W1:Y:S01]  /*0a10*/  MUFU.RCP64H R11, 3 ;  /* 0x40080000000b7908 */ /* 0x000e620000001800 */
[----:B------:R-:W-:Y:S01]  /*0a20*/  IMAD.MOV.U32 R12, RZ, RZ, 0x0 ;  /* 0x00000000ff0c7424 */ /* 0x000fe200078e00ff */
[----:B------:R-:W-:Y:S01]  /*0a30*/  BSSY.RECONVERGENT B0, `(.L_x_117) ;  /* 0x0000012000007945 */ /* 0x000fe20003800200 */
[----:B------:R-:W-:-:S02]  /*0a40*/  IMAD.MOV.U32 R13, RZ, RZ, 0x40080000 ;  /* 0x40080000ff0d7424 */ /* 0x000fc400078e00ff */
        /* <DEDUP_REMOVED lines=16> */
.L_x_118:
[----:B------:R-:W-:Y:S05]  /*0b50*/  BSYNC.RECONVERGENT B0 ;  /* 0x0000000000007941 */ /* 0x000fea0003800200 */
.L_x_117:
        /* <DEDUP_REMOVED lines=24> */
.L_x_120:
[----:B------:R-:W-:Y:S05]  /*0ce0*/  BSYNC.RECONVERGENT B0 ;  /* 0x0000000000007941 */ /* 0x000fea0003800200 */
.L_x_119:
[----:B------:R-:W-:Y:S01]  /*0cf0*/  IMAD.WIDE R24, R5, 0x8, R24 ;  /* 0x0000000805187825 */ /* 0x000fe200078e0218 */
        /* <DEDUP_REMOVED lines=23> */
.L_x_122:
[----:B------:R-:W-:Y:S05]  /*0e70*/  BSYNC.RECONVERGENT B0 ;  /* 0x0000000000007941 */ /* 0x000fea0003800200 */
.L_x_121:
        /* <DEDUP_REMOVED lines=24> */
.L_x_124:
[----:B------:R-:W-:Y:S05]  /*1000*/  BSYNC.RECONVERGENT B0 ;  /* 0x0000000000007941 */ /* 0x000fea0003800200 */
.L_x_123:
[----:B------:R-:W-:Y:S01]  /*1010*/  IMAD.WIDE R24, R5, 0x8, R24 ;  /* 0x0000000805187825 */ /* 0x000fe200078e0218 */
        /* <DEDUP_REMOVED lines=23> */
.L_x_126:
[----:B------:R-:W-:Y:S05]  /*1190*/  BSYNC.RECONVERGENT B0 ;  /* 0x0000000000007941 */ /* 0x000fea0003800200 */
.L_x_125:
        /* <DEDUP_REMOVED lines=24> */
.L_x_128:
[----:B------:R-:W-:Y:S05]  /*1320*/  BSYNC.RECONVERGENT B0 ;  /* 0x0000000000007941 */ /* 0x000fea0003800200 */
.L_x_127:
[----:B------:R3:W-:Y:S01]  /*1330*/  STG.E.64 desc[UR6][R22.64+0x3d2c0], R30 ;  /* 0x03d2c01e16007986 */ /* 0x0007e2000c101b06 */
[----:B------:R-:W-:-:S05]  /*1340*/  IMAD R0, R5, 0x4, R0 ;  /* 0x0000000405007824 */ /* 0x000fca00078e0200 */
[----:B------:R-:W-:-:S13]  /*1350*/  ISETP.GE.AND P0, PT, R0, 0x168, PT ;  /* 0x000001680000780c */ /* 0x000fda0003f06270 */
[----:B---3--:R-:W-:Y:S05]  /*1360*/  @!P0 BRA `(.L_x_129) ;  /* 0xfffffff000d48947 */ /* 0x008fea000383ffff */
[----:B------:R-:W-:Y:S05]  /*1370*/  EXIT ;  /* 0x000000000000794d */ /* 0x000fea0003800000 */
        .weak           $__internal_1_$__cuda_sm20_div_rn_f64_full
        .type           $__internal_1_$__cuda_sm20_div_rn_f64_full,@function
        .size           $__internal_1_$__cuda_sm20_div_rn_f64_full,(.L_x_137 - $__internal_1_$__cuda_sm20_div_rn_f64_full)
$__internal_1_$__cuda_sm20_div_rn_f64_full:
[C---:B------:R-:W-:Y:S01]  /*1380*/  FSETP.GEU.AND P0, PT, |R3|.reuse, 1.469367938527859385e-39, PT ;  /* 0x001000000300780b */ /* 0x040fe20003f0e200 */
[----:B------:R-:W-:Y:S01]  /*1390*/  IMAD.U32 R12, RZ, RZ, UR4 ;  /* 0x00000004ff0c7e24 */ /* 0x000fe2000f8e00ff */
[----:B------:R-:W-:Y:S01]  /*13a0*/  LOP3.LUT R4, R3, 0x800fffff, RZ, 0xc0, !PT ;  /* 0x800fffff03047812 */ /* 0x000fe200078ec0ff */
[----:B------:R-:W-:Y:S01]  /*13b0*/  IMAD.MOV.U32 R13, RZ, RZ, R3 ;  /* 0x000000ffff0d7224 */ /* 0x000fe200078e0003 */
[C---:B------:R-:W-:Y:S01]  /*13c0*/  FSETP.GEU.AND P3, PT, |R15|.reuse, 1.469367938527859385e-39, PT ;  /* 0x001000000f00780b */ /* 0x040fe20003f6e200 */
[----:B------:R-:W-:Y:S01]  /*13d0*/  IMAD.U32 R10, RZ, RZ, UR4 ;  /* 0x00000004ff0a7e24 */ /* 0x000fe2000f8e00ff */
[----:B------:R-:W-:Y:S01]  /*13e0*/  LOP3.LUT R11, R4, 0x3ff00000, RZ, 0xfc, !PT ;  /* 0x3ff00000040b7812 */ /* 0x000fe200078efcff */
[----:B------:R-:W-:Y:S01]  /*13f0*/  IMAD.MOV.U32 R6, RZ, RZ, 0x1ca00000 ;  /* 0x1ca00000ff067424 */ /* 0x000fe200078e00ff */
[----:B------:R-:W-:Y:S01]  /*1400*/  MOV R30, 0x1 ;  /* 0x00000001001e7802 */ /* 0x000fe20000000f00 */
[----:B------:R-:W-:Y:S01]  /*1410*/  BSSY.RECONVERGENT B2, `(.L_x_130) ;  /* 0x0000051000027945 */ /* 0x000fe20003800200 */
[----:B------:R-:W-:-:S02]  /*1420*/  LOP3.LUT R4, R15, 0x7ff00000, RZ, 0xc0, !PT ;  /* 0x7ff000000f047812 */ /* 0x000fc400078ec0ff */
[----:B------:R-:W-:Y:S01]  /*1430*/  LOP3.LUT R8, R3, 0x7ff00000, RZ, 0xc0, !PT ;  /* 0x7ff0000003087812 */ /* 0x000fe200078ec0ff */
[----:B------:R-:W-:-:S03]  /*1440*/  @!P0 DMUL R10, R12, 8.98846567431157953865e+307 ;  /* 0x7fe000000c0a8828 */ /* 0x000fc60000000000 */
[C---:B------:R-:W-:Y:S01]  /*1450*/  ISETP.GE.U32.AND P2, PT, R4.reuse, R8, PT ;  /* 0x000000080400720c */ /* 0x040fe20003f46070 */
[----:B------:R-:W-:Y:S01]  /*1460*/  @!P3 IMAD.MOV.U32 R32, RZ, RZ, RZ ;  /* 0x000000ffff20b224 */ /* 0x000fe200078e00ff */
[----:B------:R-:W-:Y:S01]  /*1470*/  @!P3 LOP3.LUT R7, R13, 0x7ff00000, RZ, 0xc0, !PT ;  /* 0x7ff000000d07b812 */ /* 0x000fe200078ec0ff */
[----:B------:R-:W0:Y:S03]  /*1480*/  MUFU.RCP64H R31, R11 ;  /* 0x0000000b001f7308 */ /* 0x000e260000001800 */
[----:B------:R-:W-:Y:S02]  /*1490*/  @!P3 ISETP.GE.U32.AND P4, PT, R4, R7, PT ;  /* 0x000000070400b20c */ /* 0x000fe40003f86070 */
[----:B------:R-:W-:Y:S02]  /*14a0*/  @!P0 LOP3.LUT R8, R11, 0x7ff00000, RZ, 0xc0, !PT ;  /* 0x7ff000000b088812 */ /* 0x000fe400078ec0ff */
[----:B------:R-:W-:-:S04]  /*14b0*/  @!P3 SEL R7, R6, 0x63400000, !P4 ;  /* 0x634000000607b807 */ /* 0x000fc80006000000 */
[----:B------:R-:W-:-:S04]  /*14c0*/  @!P3 LOP3.LUT R7, R7, 0x80000000, R15, 0xf8, !PT ;  /* 0x800000000707b812 */ /* 0x000fc800078ef80f */
[----:B------:R-:W-:Y:S01]  /*14d0*/  @!P3 LOP3.LUT R33, R7, 0x100000, RZ, 0xfc, !PT ;  /* 0x001000000721b812 */ /* 0x000fe200078efcff */
[----:B------:R-:W-:Y:S01]  /*14e0*/  IMAD.MOV.U32 R7, RZ, RZ, R4 ;  /* 0x000000ffff077224 */ /* 0x000fe200078e0004 */
[----:B0-----:R-:W-:-:S08]  /*14f0*/  DFMA R16, R30, -R10, 1 ;  /* 0x3ff000001e10742b */ /* 0x001fd0000000080a */
[----:B------:R-:W-:-:S08]  /*1500*/  DFMA R16, R16, R16, R16 ;  /* 0x000000101010722b */ /* 0x000fd00000000010 */
[----:B------:R-:W-:Y:S01]  /*1510*/  DFMA R30, R30, R16, R30 ;  /* 0x000000101e1e722b */ /* 0x000fe2000000001e */
[----:B------:R-:W-:Y:S01]  /*1520*/  SEL R17, R6, 0x63400000, !P2 ;  /* 0x6340000006117807 */ /* 0x000fe20005000000 */
[----:B------:R-:W-:-:S03]  /*1530*/  IMAD.MOV.U32 R16, RZ, RZ, R14 ;  /* 0x000000ffff107224 */ /* 0x000fc600078e000e */
[----:B------:R-:W-:-:S03]  /*1540*/  LOP3.LUT R17, R17, 0x800fffff, R15, 0xf8, !PT ;  /* 0x800fffff11117812 */ /* 0x000fc600078ef80f */
[----:B------:R-:W-:-:S03]  /*1550*/  DFMA R26, R30, -R10, 1 ;  /* 0x3ff000001e1a742b */ /* 0x000fc6000000080a */
[----:B------:R-:W-:-:S05]  /*1560*/  @!P3 DFMA R16, R16, 2, -R32 ;  /* 0x400000001010b82b */ /* 0x000fca0000000820 */
[----:B------:R-:W-:-:S05]  /*1570*/  DFMA R30, R30, R26, R30 ;  /* 0x0000001a1e1e722b */ /* 0x000fca000000001e */
[----:B------:R-:W-:-:S03]  /*1580*/  @!P3 LOP3.LUT R7, R17, 0x7ff00000, RZ, 0xc0, !PT ;  /* 0x7ff000001107b812 */ /* 0x000fc600078ec0ff */
[----:B------:R-:W-:Y:S02]  /*1590*/  DMUL R26, R30, R16 ;  /* 0x000000101e1a7228 */ /* 0x000fe40000000000 */
[----:B------:R-:W-:-:S05]  /*15a0*/  VIADD R9, R7, 0xffffffff ;  /* 0xffffffff07097836 */ /* 0x000fca0000000000 */
[----:B------:R-:W-:Y:S01]  /*15b0*/  ISETP.GT.U32.AND P0, PT, R9, 0x7feffffe, PT ;  /* 0x7feffffe0900780c */ /* 0x000fe20003f04070 */
[----:B------:R-:W-:Y:S01]  /*15c0*/  VIADD R9, R8, 0xffffffff ;  /* 0xffffffff08097836 */ /* 0x000fe20000000000 */
[----:B------:R-:W-:-:S04]  /*15d0*/  DFMA R32, R26, -R10, R16 ;  /* 0x8000000a1a20722b */ /* 0x000fc80000000010 */
[----:B------:R-:W-:-:S04]  /*15e0*/  ISETP.GT.U32.OR P0, PT, R9, 0x7feffffe, P0 ;  /* 0x7feffffe0900780c */ /* 0x000fc80000704470 */
[----:B------:R-:W-:-:S09]  /*15f0*/  DFMA R26, R30, R32, R26 ;  /* 0x000000201e1a722b */ /* 0x000fd2000000001a */
[----:B------:R-:W-:Y:S05]  /*1600*/  @P0 BRA `(.L_x_131) ;  /* 0x0000000000700947 */ /* 0x000fea0003800000 */
[----:B------:R-:W-:-:S04]  /*1610*/  LOP3.LUT R7, R13, 0x7ff00000, RZ, 0xc0, !PT ;  /* 0x7ff000000d077812 */ /* 0x000fc800078ec0ff */
[CC--:B------:R-:W-:Y:S02]  /*1620*/  VIADDMNMX R8, R4.reuse, -R7.reuse, 0xb9600000, !PT ;  /* 0xb960000004087446 */ /* 0x0c0fe40007800907 */
[----:B------:R-:W-:Y:S02]  /*1630*/  ISETP.GE.U32.AND P0, PT, R4, R7, PT ;  /* 0x000000070400720c */ /* 0x000fe40003f06070 */
[----:B------:R-:W-:Y:S02]  /*1640*/  VIMNMX R8, PT, PT, R8, 0x46a00000, PT ;  /* 0x46a0000008087848 */ /* 0x000fe40003fe0100 */
[----:B------:R-:W-:-:S05]  /*1650*/  SEL R7, R6, 0x63400000, !P0 ;  /* 0x6340000006077807 */ /* 0x000fca0004000000 */
[----:B------:R-:W-:Y:S02]  /*1660*/  IMAD.IADD R7, R8, 0x1, -R7 ;  /* 0x0000000108077824 */ /* 0x000fe400078e0a07 */
[----:B------:R-:W-:-:S03]  /*1670*/  IMAD.MOV.U32 R8, RZ, RZ, RZ ;  /* 0x000000ffff087224 */ /* 0x000fc600078e00ff */
[----:B------:R-:W-:-:S06]  /*1680*/  IADD3 R9, PT, PT, R7, 0x7fe00000, RZ ;  /* 0x7fe0000007097810 */ /* 0x000fcc0007ffe0ff */
[----:B------:R-:W-:-:S10]  /*1690*/  DMUL R30, R26, R8 ;  /* 0x000000081a1e7228 */ /* 0x000fd40000000000 */
[----:B------:R-:W-:-:S13]  /*16a0*/  FSETP.GTU.AND P0, PT, |R31|, 1.469367938527859385e-39, PT ;  /* 0x001000001f00780b */ /* 0x000fda0003f0c200 */
[----:B------:R-:W-:Y:S05]  /*16b0*/  @P0 BRA `(.L_x_132) ;  /* 0x0000000000980947 */ /* 0x000fea0003800000 */
[----:B------:R-:W-:-:S06]  /*16c0*/  DFMA R10, R26, -R10, R16 ;  /* 0x8000000a1a0a722b */ /* 0x000fcc0000000010 */
[----:B------:R-:W-:-:S04]  /*16d0*/  IMAD.MOV.U32 R10, RZ, RZ, RZ ;  /* 0x000000ffff0a7224 */ /* 0x000fc800078e00ff */
        /* <DEDUP_REMOVED lines=12> */
[----:B------:R-:W-:-:S03]  /*17a0*/  FSEL R31, R4, R31, !P0 ;  /* 0x0000001f041f7208 */ /* 0x000fc60004000000 */
[----:B------:R-:W-:Y:S01]  /*17b0*/  IMAD.MOV.U32 R30, RZ, RZ, R6 ;  /* 0x000000ffff1e7224 */ /* 0x000fe200078e0006 */
[----:B------:R-:W-:Y:S06]  /*17c0*/  BRA `(.L_x_132) ;  /* 0x0000000000547947 */ /* 0x000fec0003800000 */
.L_x_131:
[----:B------:R-:W-:-:S14]  /*17d0*/  DSETP.NAN.AND P0, PT, R14, R14, PT ;  /* 0x0000000e0e00722a */ /* 0x000fdc0003f08000 */
[----:B------:R-:W-:Y:S05]  /*17e0*/  @P0 BRA `(.L_x_133) ;  /* 0x0000000000440947 */ /* 0x000fea0003800000 */
[----:B------:R-:W-:-:S14]  /*17f0*/  DSETP.NAN.AND P0, PT, R12, R12, PT ;  /* 0x0000000c0c00722a */ /* 0x000fdc0003f08000 */
[----:B------:R-:W-:Y:S05]  /*1800*/  @P0 BRA `(.L_x_134) ;  /* 0x0000000000300947 */ /* 0x000fea0003800000 */
[----:B------:R-:W-:Y:S01]  /*1810*/  ISETP.NE.AND P0, PT, R7, R8, PT ;  /* 0x000000080700720c */ /* 0x000fe20003f05270 */
[----:B------:R-:W-:Y:S02]  /*1820*/  IMAD.MOV.U32 R30, RZ, RZ, 0x0 ;  /* 0x00000000ff1e7424 */ /* 0x000fe400078e00ff */
[----:B------:R-:W-:-:S10]  /*1830*/  IMAD.MOV.U32 R31, RZ, RZ, -0x80000 ;  /* 0xfff80000ff1f7424 */ /* 0x000fd400078e00ff */
[----:B------:R-:W-:Y:S05]  /*1840*/  @!P0 BRA `(.L_x_132) ;  /* 0x0000000000348947 */ /* 0x000fea0003800000 */
[----:B------:R-:W-:Y:S02]  /*1850*/  ISETP.NE.AND P0, PT, R7, 0x7ff00000, PT ;  /* 0x7ff000000700780c */ /* 0x000fe40003f05270 */
[----:B------:R-:W-:Y:S02]  /*1860*/  LOP3.LUT R31, R15, 0x80000000, R13, 0x48, !PT ;  /* 0x800000000f1f7812 */ /* 0x000fe400078e480d */
[----:B------:R-:W-:-:S13]  /*1870*/  ISETP.EQ.OR P0, PT, R8, RZ, !P0 ;  /* 0x000000ff0800720c */ /* 0x000fda0004702670 */
[----:B------:R-:W-:Y:S02]  /*1880*/  @P0 LOP3.LUT R4, R31, 0x7ff00000, RZ, 0xfc, !PT ;  /* 0x7ff000001f040812 */ /* 0x000fe400078efcff */
[----:B------:R-:W-:Y:S01]  /*1890*/  @!P0 MOV R30, RZ ;  /* 0x000000ff001e8202 */ /* 0x000fe20000000f00 */
[----:B------:R-:W-:Y:S02]  /*18a0*/  @P0 IMAD.MOV.U32 R30, RZ, RZ, RZ ;  /* 0x000000ffff1e0224 */ /* 0x000fe400078e00ff */
[----:B------:R-:W-:Y:S01]  /*18b0*/  @P0 IMAD.MOV.U32 R31, RZ, RZ, R4 ;  /* 0x000000ffff1f0224 */ /* 0x000fe200078e0004 */
[----:B------:R-:W-:Y:S06]  /*18c0*/  BRA `(.L_x_132) ;  /* 0x0000000000147947 */ /* 0x000fec0003800000 */
.L_x_134:
[----:B------:R-:W-:Y:S01]  /*18d0*/  LOP3.LUT R31, R13, 0x80000, RZ, 0xfc, !PT ;  /* 0x000800000d1f7812 */ /* 0x000fe200078efcff */
[----:B------:R-:W-:Y:S01]  /*18e0*/  IMAD.MOV.U32 R30, RZ, RZ, R12 ;  /* 0x000000ffff1e7224 */ /* 0x000fe200078e000c */
[----:B------:R-:W-:Y:S06]  /*18f0*/  BRA `(.L_x_132) ;  /* 0x0000000000087947 */ /* 0x000fec0003800000 */
.L_x_133:
[----:B------:R-:W-:Y:S01]  /*1900*/  LOP3.LUT R31, R15, 0x80000, RZ, 0xfc, !PT ;  /* 0x000800000f1f7812 */ /* 0x000fe200078efcff */
[----:B------:R-:W-:-:S07]  /*1910*/  IMAD.MOV.U32 R30, RZ, RZ, R14 ;  /* 0x000000ffff1e7224 */ /* 0x000fce00078e000e */
.L_x_132:
[----:B------:R-:W-:Y:S05]  /*1920*/  BSYNC.RECONVERGENT B2 ;  /* 0x0000000000027941 */ /* 0x000fea0003800200 */
.L_x_130:
[----:B------:R-:W-:Y:S02]  /*1930*/  IMAD.MOV.U32 R6, RZ, RZ, R2 ;  /* 0x000000ffff067224 */ /* 0x000fe400078e0002 */
[----:B------:R-:W-:-:S04]  /*1940*/  IMAD.MOV.U32 R7, RZ, RZ, 0x0 ;  /* 0x00000000ff077424 */ /* 0x000fc800078e00ff */
[----:B------:R-:W-:Y:S05]  /*1950*/  RET.REL.NODEC R6 `(_Z14boundaryKernelPdS_) ;  /* 0xffffffe406a87950 */ /* 0x000fea0003c3ffff */
.L_x_135:
        /* <DEDUP_REMOVED lines=10> */
.L_x_137:


//--------------------- .nv.shared.reserved.0     --------------------------
	.section	.nv.shared.reserved.0,"aw",@nobits
	.weak		__nv_reservedSMEM_offset_0_alias
	.size		__nv_reservedSMEM_offset_0_alias, 0, 64
	.other		__nv_reservedSMEM_offset_0_alias,@"STO_CUDA_RESERVED_SHARED STV_DEFAULT"
__nv_reservedSMEM_offset_0_alias:
	.zero		0
	.zero		64


//--------------------- .nv.constant0._Z10calcKernelPdS_S_S_ --------------------------
	.section	.nv.constant0._Z10calcKernelPdS_S_S_,"a",@progbits
	.sectionflags	@""
	.align	4
.nv.constant0._Z10calcKernelPdS_S_S_:
	.zero		928


//--------------------- .nv.constant0._Z14boundaryKernelPdS_ --------------------------
	.section	.nv.constant0._Z14boundaryKernelPdS_,"a",@progbits
	.sectionflags	@""
	.align	4
.nv.constant0._Z14boundaryKernelPdS_:
	.zero		912


//--------------------- SYMBOLS --------------------------

	.type		.nv.reservedSmem.offset0,@object
	.size		.nv.reservedSmem.offset0,0x4
